# CuTe-DSL kernel — source=cudnn_frontend_dsl family=grouped_gemm_swiglu
# config = {"ab_dtype": "Float8E4M3FN", "sf_vec": 16, "d_dtype": "BFloat16", "vector_f32": false, "mma_mn": [128, 256], "cluster_mn": [1, 1]}


// ===== COMPILED SASS (sm_100a) =====

	.target	sm_100a

	.elftype	@"ET_EXEC"


//--------------------- .note.nv.tkinfo           --------------------------
	.section	.note.nv.tkinfo,"",@"SHT_NOTE"
	.sectionflags	@"SHF_NOTE_NV_TKINFO"
	.tkinfo
        /*0018*/ 	.word	0x00000081
        /*0030*/ 	.string	""
        /*0030*/ 	.string	"ptxas"
        /*0030*/ 	.string	"Cuda compilation tools, release 12.9, V12.9.83"
        /*0030*/ 	.string	"Build system must define TOOLS_VERSION_EXTENDED"
        /*0030*/ 	.string	"-O 3 -arch sm_100a "



//--------------------- .note.nv.cuver            --------------------------
	.section	.note.nv.cuver,"",@"SHT_NOTE"
	.sectionflags	@"SHF_NOTE_NV_CUVER"
        /*0018*/ 	.short	0x0001
        /*001a*/ 	.short	0x0064
        /*001c*/ 	.short	0x0001
        /*001e*/ 	.short	0x0000
        /*0020*/ 	.short	0x0001
        /*0022*/ 	.short	0x0000


//--------------------- .nv.info                  --------------------------
	.section	.nv.info,"",@"SHT_CUDA_INFO"
	.align	4


	//----- nvinfo : EIATTR_REGCOUNT
	.align		4
        /*0000*/ 	.byte	0x04, 0x2f
        /*0002*/ 	.short	(.L_4 - .L_3)
	.align		4
.L_3:
        /*0004*/ 	.word	index@(kernel_cutlass_kernel_cudnngrouped_gemmgrouped_gemm_swiglugrouped_gemm_swiglu_quantBlockScaledContiguousGroupedGemmKernel_object_at__TiledMMA_ThrLayoutVMNK11110000_PermutationMNK____MMAAt_0)
        /*0008*/ 	.word	0x00000082


	//----- nvinfo : EIATTR_FRAME_SIZE
	.align		4
.L_4:
        /*000c*/ 	.byte	0x04, 0x11
        /*000e*/ 	.short	(.L_6 - .L_5)
	.align		4
.L_5:
        /*0010*/ 	.word	index@($__internal_2_$__cuda_sm10x_tcgen05_guardrail_trap_unallocated_columns_being_dealloced)
        /*0014*/ 	.word	0x00000000


	//----- nvinfo : EIATTR_FRAME_SIZE
	.align		4
.L_6:
        /*0018*/ 	.byte	0x04, 0x11
        /*001a*/ 	.short	(.L_8 - .L_7)
	.align		4
.L_7:
        /*001c*/ 	.word	index@($__internal_1_$__cuda_sm10x_tcgen05_guardrail_trap_phase_invalid_during_alloc)
        /*0020*/ 	.word	0x00000000


	//----- nvinfo : EIATTR_FRAME_SIZE
	.align		4
.L_8:
        /*0024*/ 	.byte	0x04, 0x11
        /*0026*/ 	.short	(.L_10 - .L_9)
	.align		4
.L_9:
        /*0028*/ 	.word	index@($__internal_0_$__cuda_sm10x_tcgen05_guardrail_trap_col_being_dealloced_not_returned_by_alloc)
        /*002c*/ 	.word	0x00000000


	//----- nvinfo : EIATTR_FRAME_SIZE
	.align		4
.L_10:
        /*0030*/ 	.byte	0x04, 0x11
        /*0032*/ 	.short	(.L_12 - .L_11)
	.align		4
.L_11:
        /*0034*/ 	.word	index@(kernel_cutlass_kernel_cudnngrouped_gemmgrouped_gemm_swiglugrouped_gemm_swiglu_quantBlockScaledContiguousGroupedGemmKernel_object_at__TiledMMA_ThrLayoutVMNK11110000_PermutationMNK____MMAAt_0)
        /*0038*/ 	.word	0x00000000


	//----- nvinfo : EIATTR_MIN_STACK_SIZE
	.align		4
.L_12:
        /*003c*/ 	.byte	0x04, 0x12
        /*003e*/ 	.short	(.L_14 - .L_13)
	.align		4
.L_13:
        /*0040*/ 	.word	index@(kernel_cutlass_kernel_cudnngrouped_gemmgrouped_gemm_swiglugrouped_gemm_swiglu_quantBlockScaledContiguousGroupedGemmKernel_object_at__TiledMMA_ThrLayoutVMNK11110000_PermutationMNK____MMAAt_0)
        /*0044*/ 	.word	0x00000000
.L_14:


//--------------------- .nv.info.kernel_cutlass_kernel_cudnngrouped_gemmgrouped_gemm_swiglugrouped_gemm_swiglu_quantBlockScaledContiguousGroupedGemmKernel_object_at__TiledMMA_ThrLayoutVMNK11110000_PermutationMNK____MMAAt_0 --------------------------
	.section	.nv.info.kernel_cutlass_kernel_cudnngrouped_gemmgrouped_gemm_swiglugrouped_gemm_swiglu_quantBlockScaledContiguousGroupedGemmKernel_object_at__TiledMMA_ThrLayoutVMNK11110000_PermutationMNK____MMAAt_0,"",@"SHT_CUDA_INFO"
	.sectionflags	@""
	.align	4


	//----- nvinfo : EIATTR_CUDA_API_VERSION
	.align		4
        /*0000*/ 	.byte	0x04, 0x37
        /*0002*/ 	.short	(.L_16 - .L_15)
.L_15:
        /*0004*/ 	.word	0x00000081


	//----- nvinfo : EIATTR_KPARAM_INFO
	.align		4
.L_16:
        /*0008*/ 	.byte	0x04, 0x17
        /*000a*/ 	.short	(.L_18 - .L_17)
.L_17:
        /*000c*/ 	.word	0x00000000
        /*0010*/ 	.short	0x000f
        /*0012*/ 	.short	0x03f8
        /*0014*/ 	.byte	0x00, 0xf0, 0x31, 0x00


	//----- nvinfo : EIATTR_KPARAM_INFO
	.align		4
.L_18:
        /*0018*/ 	.byte	0x04, 0x17
        /*001a*/ 	.short	(.L_20 - .L_19)
.L_19:
        /*001c*/ 	.word	0x00000000
        /*0020*/ 	.short	0x000e
        /*0022*/ 	.short	0x03ec
        /*0024*/ 	.byte	0x00, 0xf0, 0x31, 0x00


	//----- nvinfo : EIATTR_KPARAM_INFO
	.align		4
.L_20:
        /*0028*/ 	.byte	0x04, 0x17
        /*002a*/ 	.short	(.L_22 - .L_21)
.L_21:
        /*002c*/ 	.word	0x00000000
        /*0030*/ 	.short	0x000d
        /*0032*/ 	.short	0x03e0
        /*0034*/ 	.byte	0x00, 0xf0, 0x31, 0x00


	//----- nvinfo : EIATTR_KPARAM_INFO
	.align		4
.L_22:
        /*0038*/ 	.byte	0x04, 0x17
        /*003a*/ 	.short	(.L_24 - .L_23)
.L_23:
        /*003c*/ 	.word	0x00000000
        /*0040*/ 	.short	0x000c
        /*0042*/ 	.short	0x03d8
        /*0044*/ 	.byte	0x00, 0xf0, 0x21, 0x00


	//----- nvinfo : EIATTR_KPARAM_INFO
	.align		4
.L_24:
        /*0048*/ 	.byte	0x04, 0x17
        /*004a*/ 	.short	(.L_26 - .L_25)
.L_25:
        /*004c*/ 	.word	0x00000000
        /*0050*/ 	.short	0x000b
        /*0052*/ 	.short	0x03d0
        /*0054*/ 	.byte	0x00, 0xf0, 0x21, 0x00


	//----- nvinfo : EIATTR_KPARAM_INFO
	.align		4
.L_26:
        /*0058*/ 	.byte	0x04, 0x17
        /*005a*/ 	.short	(.L_28 - .L_27)
.L_27:
        /*005c*/ 	.word	0x00000000
        /*0060*/ 	.short	0x000a
        /*0062*/ 	.short	0x03c8
        /*0064*/ 	.byte	0x00, 0xf0, 0x21, 0x00


	//----- nvinfo : EIATTR_KPARAM_INFO
	.align		4
.L_28:
        /*0068*/ 	.byte	0x04, 0x17
        /*006a*/ 	.short	(.L_30 - .L_29)
.L_29:
        /*006c*/ 	.word	0x00000000
        /*0070*/ 	.short	0x0009
        /*0072*/ 	.short	0x03c0
        /*0074*/ 	.byte	0x00, 0xf0, 0x21, 0x00


	//----- nvinfo : EIATTR_KPARAM_INFO
	.align		4
.L_30:
        /*0078*/ 	.byte	0x04, 0x17
        /*007a*/ 	.short	(.L_32 - .L_31)
.L_31:
        /*007c*/ 	.word	0x00000000
        /*0080*/ 	.short	0x0008
        /*0082*/ 	.short	0x0340
        /*0084*/ 	.byte	0x00, 0xf0, 0x01, 0x02


	//----- nvinfo : EIATTR_KPARAM_INFO
	.align		4
.L_32:
        /*0088*/ 	.byte	0x04, 0x17
        /*008a*/ 	.short	(.L_34 - .L_33)
.L_33:
        /*008c*/ 	.word	0x00000000
        /*0090*/ 	.short	0x0007
        /*0092*/ 	.short	0x02c0
        /*0094*/ 	.byte	0x00, 0xf0, 0x01, 0x02


	//----- nvinfo : EIATTR_KPARAM_INFO
	.align		4
.L_34:
        /*0098*/ 	.byte	0x04, 0x17
        /*009a*/ 	.short	(.L_36 - .L_35)
.L_35:
        /*009c*/ 	.word	0x00000000
        /*00a0*/ 	.short	0x0006
        /*00a2*/ 	.short	0x0240
        /*00a4*/ 	.byte	0x00, 0xf0, 0x01, 0x02


	//----- nvinfo : EIATTR_KPARAM_INFO
	.align		4
.L_36:
        /*00a8*/ 	.byte	0x04, 0x17
        /*00aa*/ 	.short	(.L_38 - .L_37)
.L_37:
        /*00ac*/ 	.word	0x00000000
        /*00b0*/ 	.short	0x0005
        /*00b2*/ 	.short	0x01c0
        /*00b4*/ 	.byte	0x00, 0xf0, 0x01, 0x02


	//----- nvinfo : EIATTR_KPARAM_INFO
	.align		4
.L_38:
        /*00b8*/ 	.byte	0x04, 0x17
        /*00ba*/ 	.short	(.L_40 - .L_39)
.L_39:
        /*00bc*/ 	.word	0x00000000
        /*00c0*/ 	.short	0x0004
        /*00c2*/ 	.short	0x0140
        /*00c4*/ 	.byte	0x00, 0xf0, 0x01, 0x02


	//----- nvinfo : EIATTR_KPARAM_INFO
	.align		4
.L_40:
        /*00c8*/ 	.byte	0x04, 0x17
        /*00ca*/ 	.short	(.L_42 - .L_41)
.L_41:
        /*00cc*/ 	.word	0x00000000
        /*00d0*/ 	.short	0x0003
        /*00d2*/ 	.short	0x00c0
        /*00d4*/ 	.byte	0x00, 0xf0, 0x01, 0x02


	//----- nvinfo : EIATTR_KPARAM_INFO
	.align		4
.L_42:
        /*00d8*/ 	.byte	0x04, 0x17
        /*00da*/ 	.short	(.L_44 - .L_43)
.L_43:
        /*00dc*/ 	.word	0x00000000
        /*00e0*/ 	.short	0x0002
        /*00e2*/ 	.short	0x0040
        /*00e4*/ 	.byte	0x00, 0xf0, 0x01, 0x02


	//----- nvinfo : EIATTR_KPARAM_INFO
	.align		4
.L_44:
        /*00e8*/ 	.byte	0x04, 0x17
        /*00ea*/ 	.short	(.L_46 - .L_45)
.L_45:
        /*00ec*/ 	.word	0x00000000
        /*00f0*/ 	.short	0x0001
        /*00f2*/ 	.short	0x000c
        /*00f4*/ 	.byte	0x00, 0xf0, 0x31, 0x00


	//----- nvinfo : EIATTR_KPARAM_INFO
	.align		4
.L_46:
        /*00f8*/ 	.byte	0x04, 0x17
        /*00fa*/ 	.short	(.L_48 - .L_47)
.L_47:
        /*00fc*/ 	.word	0x00000000
        /*0100*/ 	.short	0x0000
        /*0102*/ 	.short	0x0000
        /*0104*/ 	.byte	0x00, 0xf0, 0x31, 0x00


	//----- nvinfo : EIATTR_AT_ENTRY_FRAGMENTS
	.align		4
.L_48:
        /*0108*/ 	.byte	0x04, 0x4f
        /*010a*/ 	.short	(.L_50 - .L_49)


	//   ....[0]....
.L_49:
        /*010c*/ 	.word	0x00000004


	//----- nvinfo : EIATTR_RESERVED_SMEM_USED
	.align		4
.L_50:
        /*0110*/ 	.byte	0x01, 0x41
	.zero		2


	//----- nvinfo : EIATTR_SPARSE_MMA_MASK
	.align		4
        /*0114*/ 	.byte	0x03, 0x50
        /*0116*/ 	.short	0x0000


	//----- nvinfo : EIATTR_TCGEN05_1CTA_USED
	.align		4
        /*0118*/ 	.byte	0x01, 0x51
	.zero		2


	//----- nvinfo : EIATTR_MAXREG_COUNT
	.align		4
        /*011c*/ 	.byte	0x03, 0x1b
        /*011e*/ 	.short	0x00ff


	//----- nvinfo : EIATTR_NUM_BARRIERS
	.align		4
        /*0120*/ 	.byte	0x02, 0x4c
        /*0122*/ 	.byte	0x05
	.zero		1


	//----- nvinfo : EIATTR_INT_WARP_WIDE_INSTR_OFFSETS
	.align		4
        /*0124*/ 	.byte	0x04, 0x31
        /*0126*/ 	.short	(.L_52 - .L_51)


	//   ....[0]....
.L_51:
        /*0128*/ 	.word	0x00004bb0


	//   ....[1]....
        /*012c*/ 	.word	0x00004bf0


	//----- nvinfo : EIATTR_COOP_GROUP_MASK_REGIDS
	.align		4
.L_52:
        /*0130*/ 	.byte	0x04, 0x29
        /*0132*/ 	.short	(.L_54 - .L_53)


	//   ....[0]....
.L_53:
        /*0134*/ 	.word	0xffffffff


	//   ....[1]....
        /*0138*/ 	.word	0xffffffff


	//   ....[2]....
        /*013c*/ 	.word	0xffffffff


	//   ....[3]....
        /*0140*/ 	.word	0xffffffff


	//   ....[4]....
        /*0144*/ 	.word	0xffffffff


	//   ....[5]....
        /*0148*/ 	.word	0xffffffff


	//   ....[6]....
        /*014c*/ 	.word	0xffffffff


	//   ....[7]....
        /*0150*/ 	.word	0xffffffff


	//   ....[8]....
        /*0154*/ 	.word	0xffffffff


	//----- nvinfo : EIATTR_COOP_GROUP_INSTR_OFFSETS
	.align		4
.L_54:
        /*0158*/ 	.byte	0x04, 0x28
        /*015a*/ 	.short	(.L_56 - .L_55)


	//   ....[0]....
.L_55:
        /*015c*/ 	.word	0x000000b0


	//   ....[1]....
        /*0160*/ 	.word	0x00000940


	//   ....[2]....
        /*0164*/ 	.word	0x00000b80


	//   ....[3]....
        /*0168*/ 	.word	0x00000be0


	//   ....[4]....
        /*016c*/ 	.word	0x000023e0


	//   ....[5]....
        /*0170*/ 	.word	0x000026a0


	//   ....[6]....
        /*0174*/ 	.word	0x00004800


	//   ....[7]....
        /*0178*/ 	.word	0x00004a50


	//   ....[8]....
        /*017c*/ 	.word	0x00004ca0


	//----- nvinfo : EIATTR_VRC_CTA_INIT_COUNT
	.align		4
.L_56:
        /*0180*/ 	.byte	0x02, 0x4a
        /*0182*/ 	.byte	0x80
	.zero		1


	//----- nvinfo : EIATTR_MBARRIER_INSTR_OFFSETS
	.align		4
        /*0184*/ 	.byte	0x04, 0x39
        /*0186*/ 	.short	(.L_58 - .L_57)


	//   ....[0]....
.L_57:
        /*0188*/ 	.word	0x00000330
        /*018c*/ 	.word	0x000000ff
        /*0190*/ 	.word	0x00000000
        /*0194*/ 	.short	0x0100
        /*0196*/ 	.byte	0x05
	.zero		1


	//   ....[1]....
        /*0198*/ 	.word	0x00000340
        /*019c*/ 	.word	0x000000ff
        /*01a0*/ 	.word	0x00000008
        /*01a4*/ 	.short	0x0100
        /*01a6*/ 	.byte	0x05
	.zero		1


	//   ....[2]....
        /*01a8*/ 	.word	0x00000350
        /*01ac*/ 	.word	0x000000ff
        /*01b0*/ 	.word	0x00000010
        /*01b4*/ 	.short	0x0100
        /*01b6*/ 	.byte	0x05
	.zero		1


	//   ....[3]....
        /*01b8*/ 	.word	0x00000360
        /*01bc*/ 	.word	0x000000ff
        /*01c0*/ 	.word	0x00000018
        /*01c4*/ 	.short	0x0100
        /*01c6*/ 	.byte	0x05
	.zero		1


	//   ....[4]....
        /*01c8*/ 	.word	0x00000370
        /*01cc*/ 	.word	0x000000ff
        /*01d0*/ 	.word	0x00000020
        /*01d4*/ 	.short	0x0100
        /*01d6*/ 	.byte	0x05
	.zero		1


	//   ....[5]....
        /*01d8*/ 	.word	0x00000380
        /*01dc*/ 	.word	0x000000ff
        /*01e0*/ 	.word	0x00000028
        /*01e4*/ 	.short	0x0100
        /*01e6*/ 	.byte	0x05
	.zero		1


	//   ....[6]....
        /*01e8*/ 	.word	0x00000490
        /*01ec*/ 	.word	0x000000ff
        /*01f0*/ 	.word	0x00000030
        /*01f4*/ 	.short	0x0100
        /*01f6*/ 	.byte	0x06
	.zero		1


	//   ....[7]....
        /*01f8*/ 	.word	0x000004a0
        /*01fc*/ 	.word	0x000000ff
        /*0200*/ 	.word	0x00000038
        /*0204*/ 	.short	0x0100
        /*0206*/ 	.byte	0x06
	.zero		1


	//   ....[8]....
        /*0208*/ 	.word	0x000005b0
        /*020c*/ 	.word	0x000000ff
        /*0210*/ 	.word	0x00000040
        /*0214*/ 	.short	0x0100
        /*0216*/ 	.byte	0x06
	.zero		1


	//   ....[9]....
        /*0218*/ 	.word	0x000005c0
        /*021c*/ 	.word	0x000000ff
        /*0220*/ 	.word	0x00000048
        /*0224*/ 	.short	0x0100
        /*0226*/ 	.byte	0x06
	.zero		1


	//   ....[10]....
        /*0228*/ 	.word	0x000005d0
        /*022c*/ 	.word	0x000000ff
        /*0230*/ 	.word	0x00000050
        /*0234*/ 	.short	0x0100
        /*0236*/ 	.byte	0x06
	.zero		1


	//   ....[11]....
        /*0238*/ 	.word	0x000005e0
        /*023c*/ 	.word	0x000000ff
        /*0240*/ 	.word	0x00000058
        /*0244*/ 	.short	0x0100
        /*0246*/ 	.byte	0x06
	.zero		1


	//   ....[12]....
        /*0248*/ 	.word	0x00000c40
        /*024c*/ 	.word	0x0000000e
        /*0250*/ 	.word	0x00000050
        /*0254*/ 	.short	0x010a
        /*0256*/ 	.byte	0xff
	.zero		1


	//   ....[13]....
        /*0258*/ 	.word	0x00000d20
        /*025c*/ 	.word	0x0000000e
        /*0260*/ 	.word	0x00000040
        /*0264*/ 	.short	0x0101
        /*0266*/ 	.byte	0xff
	.zero		1


	//   ....[14]....
        /*0268*/ 	.word	0x00000f30
        /*026c*/ 	.word	0x00000002
        /*0270*/ 	.word	0x00000050
        /*0274*/ 	.short	0x010a
        /*0276*/ 	.byte	0xff
	.zero		1


	//   ....[15]....
        /*0278*/ 	.word	0x00001050
        /*027c*/ 	.word	0x00000002
        /*0280*/ 	.word	0x00000040
        /*0284*/ 	.short	0x0101
        /*0286*/ 	.byte	0xff
	.zero		1


	//   ....[16]....
        /*0288*/ 	.word	0x00001060
        /*028c*/ 	.word	0x00000008
        /*0290*/ 	.word	0x00000050
        /*0294*/ 	.short	0x010a
        /*0296*/ 	.byte	0xff
	.zero		1


	//   ....[17]....
        /*0298*/ 	.word	0x000010d0
        /*029c*/ 	.word	0x000000ff
        /*02a0*/ 	.word	0x00000040
        /*02a4*/ 	.short	0x010a
        /*02a6*/ 	.byte	0x17
	.zero		1


	//   ....[18]....
        /*02a8*/ 	.word	0x00001150
        /*02ac*/ 	.word	0x000000ff
        /*02b0*/ 	.word	0x00000050
        /*02b4*/ 	.short	0x0101
        /*02b6*/ 	.byte	0x17
	.zero		1


	//   ....[19]....
        /*02b8*/ 	.word	0x00001310
        /*02bc*/ 	.word	0x000000ff
        /*02c0*/ 	.word	0x00000018
        /*02c4*/ 	.short	0x010a
        /*02c6*/ 	.byte	0x05
	.zero		1


	//   ....[20]....
        /*02c8*/ 	.word	0x00001460
        /*02cc*/ 	.word	0x000000ff
        /*02d0*/ 	.word	0x00000018
        /*02d4*/ 	.short	0x010a
        /*02d6*/ 	.byte	0x05
	.zero		1


	//   ....[21]....
        /*02d8*/ 	.word	0x000015c0
        /*02dc*/ 	.word	0x000000ff
        /*02e0*/ 	.word	0x00000018
        /*02e4*/ 	.short	0x010a
        /*02e6*/ 	.byte	0x16
	.zero		1


	//   ....[22]....
        /*02e8*/ 	.word	0x00001600
        /*02ec*/ 	.word	0x00000003
        /*02f0*/ 	.word	0x00000040
        /*02f4*/ 	.short	0x010a
        /*02f6*/ 	.byte	0xff
	.zero		1


	//   ....[23]....
        /*02f8*/ 	.word	0x000016a0
        /*02fc*/ 	.word	0x00000003
        /*0300*/ 	.word	0x00000050
        /*0304*/ 	.short	0x0101
        /*0306*/ 	.byte	0xff
	.zero		1


	//   ....[24]....
        /*0308*/ 	.word	0x000017d0
        /*030c*/ 	.word	0x000000ff
        /*0310*/ 	.word	0x00000018
        /*0314*/ 	.short	0x010a
        /*0316*/ 	.byte	0x04
	.zero		1


	//   ....[25]....
        /*0318*/ 	.word	0x00001890
        /*031c*/ 	.word	0x000000ff
        /*0320*/ 	.word	0x00000040
        /*0324*/ 	.short	0x010a
        /*0326*/ 	.byte	0x0c
	.zero		1


	//   ....[26]....
        /*0328*/ 	.word	0x00001910
        /*032c*/ 	.word	0x000000ff
        /*0330*/ 	.word	0x00000050
        /*0334*/ 	.short	0x0101
        /*0336*/ 	.byte	0x0c
	.zero		1


	//   ....[27]....
        /*0338*/ 	.word	0x00001d50
        /*033c*/ 	.word	0x000000ff
        /*0340*/ 	.word	0x00000000
        /*0344*/ 	.short	0x010a
        /*0346*/ 	.byte	0x11
	.zero		1


	//   ....[28]....
        /*0348*/ 	.word	0x00001d70
        /*034c*/ 	.word	0x000000ff
        /*0350*/ 	.word	0x00000038
        /*0354*/ 	.short	0x010a
        /*0356*/ 	.byte	0x0c
	.zero		1


	//   ....[29]....
        /*0358*/ 	.word	0x00001d90
        /*035c*/ 	.word	0x000000ff
        /*0360*/ 	.word	0x00000038
        /*0364*/ 	.short	0x010a
        /*0366*/ 	.byte	0x0c
	.zero		1


	//   ....[30]....
        /*0368*/ 	.word	0x00002000
        /*036c*/ 	.word	0x000000ff
        /*0370*/ 	.word	0x00000000
        /*0374*/ 	.short	0x010a
        /*0376*/ 	.byte	0x0d
	.zero		1


	//   ....[31]....
        /*0378*/ 	.word	0x00002190
        /*037c*/ 	.word	0x000000ff
        /*0380*/ 	.word	0x00000000
        /*0384*/ 	.short	0x010a
        /*0386*/ 	.byte	0x10
	.zero		1


	//   ....[32]....
        /*0388*/ 	.word	0x00002220
        /*038c*/ 	.word	0x000000ff
        /*0390*/ 	.word	0x00000038
        /*0394*/ 	.short	0x010a
        /*0396*/ 	.byte	0x0c
	.zero		1


	//   ....[33]....
        /*0398*/ 	.word	0x00002230
        /*039c*/ 	.word	0x00000002
        /*03a0*/ 	.word	0x00000040
        /*03a4*/ 	.short	0x010a
        /*03a6*/ 	.byte	0xff
	.zero		1


	//   ....[34]....
        /*03a8*/ 	.word	0x000022d0
        /*03ac*/ 	.word	0x00000002
        /*03b0*/ 	.word	0x00000050
        /*03b4*/ 	.short	0x0101
        /*03b6*/ 	.byte	0xff
	.zero		1


	//   ....[35]....
        /*03b8*/ 	.word	0x00002380
        /*03bc*/ 	.word	0x000000ff
        /*03c0*/ 	.word	0x00000038
        /*03c4*/ 	.short	0x010a
        /*03c6*/ 	.byte	0x0c
	.zero		1


	//   ....[36]....
        /*03c8*/ 	.word	0x00002710
        /*03cc*/ 	.word	0x00000003
        /*03d0*/ 	.word	0x00000040
        /*03d4*/ 	.short	0x010a
        /*03d6*/ 	.byte	0xff
	.zero		1


	//   ....[37]....
        /*03d8*/ 	.word	0x00002770
        /*03dc*/ 	.word	0x00000003
        /*03e0*/ 	.word	0x00000050
        /*03e4*/ 	.short	0x0101
        /*03e6*/ 	.byte	0xff
	.zero		1


	//   ....[38]....
        /*03e8*/ 	.word	0x000028c0
        /*03ec*/ 	.word	0x00000003
        /*03f0*/ 	.word	0x00000030
        /*03f4*/ 	.short	0x010a
        /*03f6*/ 	.byte	0xff
	.zero		1


	//   ....[39]....
        /*03f8*/ 	.word	0x000030f0
        /*03fc*/ 	.word	0x00000003
        /*0400*/ 	.word	0x00000038
        /*0404*/ 	.short	0x0101
        /*0406*/ 	.byte	0xff
	.zero		1


	//   ....[40]....
        /*0408*/ 	.word	0x000047c0
        /*040c*/ 	.word	0x00000005
        /*0410*/ 	.word	0x00000040
        /*0414*/ 	.short	0x010a
        /*0416*/ 	.byte	0xff
	.zero		1


	//   ....[41]....
        /*0418*/ 	.word	0x00004870
        /*041c*/ 	.word	0x00000005
        /*0420*/ 	.word	0x00000050
        /*0424*/ 	.short	0x0101
        /*0426*/ 	.byte	0xff
	.zero		1


	//   ....[42]....
        /*0428*/ 	.word	0x00004cf0
        /*042c*/ 	.word	0x0000000e
        /*0430*/ 	.word	0x00000050
        /*0434*/ 	.short	0x010a
        /*0436*/ 	.byte	0xff
	.zero		1


	//   ....[43]....
        /*0438*/ 	.word	0x00004d50
        /*043c*/ 	.word	0x00000002
        /*0440*/ 	.word	0x00000050
        /*0444*/ 	.short	0x010a
        /*0446*/ 	.byte	0xff
	.zero		1


	//   ....[44]....
        /*0448*/ 	.word	0x00004db0
        /*044c*/ 	.word	0x00000008
        /*0450*/ 	.word	0x00000050
        /*0454*/ 	.short	0x010a
        /*0456*/ 	.byte	0xff
	.zero		1


	//   ....[45]....
        /*0458*/ 	.word	0x00004e10
        /*045c*/ 	.word	0x00000000
        /*0460*/ 	.word	0x00000040
        /*0464*/ 	.short	0x010a
        /*0466*/ 	.byte	0xff
	.zero		1


	//   ....[46]....
        /*0468*/ 	.word	0x00004e90
        /*046c*/ 	.word	0x00000000
        /*0470*/ 	.word	0x00000018
        /*0474*/ 	.short	0x010a
        /*0476*/ 	.byte	0xff
	.zero		1


	//   ....[47]....
        /*0478*/ 	.word	0x00004ef0
        /*047c*/ 	.word	0x00000003
        /*0480*/ 	.word	0x00000040
        /*0484*/ 	.short	0x010a
        /*0486*/ 	.byte	0xff
	.zero		1


	//   ....[48]....
        /*0488*/ 	.word	0x00004f70
        /*048c*/ 	.word	0x00000000
        /*0490*/ 	.word	0x00000018
        /*0494*/ 	.short	0x010a
        /*0496*/ 	.byte	0xff
	.zero		1


	//   ....[49]....
        /*0498*/ 	.word	0x00004fd0
        /*049c*/ 	.word	0x00000002
        /*04a0*/ 	.word	0x00000040
        /*04a4*/ 	.short	0x010a
        /*04a6*/ 	.byte	0xff
	.zero		1


	//   ....[50]....
        /*04a8*/ 	.word	0x00005050
        /*04ac*/ 	.word	0x00000000
        /*04b0*/ 	.word	0x00000038
        /*04b4*/ 	.short	0x010a
        /*04b6*/ 	.byte	0xff
	.zero		1


	//   ....[51]....
        /*04b8*/ 	.word	0x000050d0
        /*04bc*/ 	.word	0x00000000
        /*04c0*/ 	.word	0x00000000
        /*04c4*/ 	.short	0x010a
        /*04c6*/ 	.byte	0xff
	.zero		1


	//   ....[52]....
        /*04c8*/ 	.word	0x00005140
        /*04cc*/ 	.word	0x00000002
        /*04d0*/ 	.word	0x00000040
        /*04d4*/ 	.short	0x010a
        /*04d6*/ 	.byte	0xff
	.zero		1


	//   ....[53]....
        /*04d8*/ 	.word	0x000051c0
        /*04dc*/ 	.word	0x00000000
        /*04e0*/ 	.word	0x00000038
        /*04e4*/ 	.short	0x010a
        /*04e6*/ 	.byte	0xff
	.zero		1


	//   ....[54]....
        /*04e8*/ 	.word	0x00005210
        /*04ec*/ 	.word	0x00000003
        /*04f0*/ 	.word	0x00000040
        /*04f4*/ 	.short	0x010a
        /*04f6*/ 	.byte	0xff
	.zero		1


	//   ....[55]....
        /*04f8*/ 	.word	0x00005280
        /*04fc*/ 	.word	0x00000003
        /*0500*/ 	.word	0x00000030
        /*0504*/ 	.short	0x010a
        /*0506*/ 	.byte	0xff
	.zero		1


	//   ....[56]....
        /*0508*/ 	.word	0x000052e0
        /*050c*/ 	.word	0x00000005
        /*0510*/ 	.word	0x00000040
        /*0514*/ 	.short	0x010a
        /*0516*/ 	.byte	0xff
	.zero		1


	//----- nvinfo : EIATTR_NUM_MBARRIERS
	.align		4
.L_58:
        /*0518*/ 	.byte	0x03, 0x38
        /*051a*/ 	.short	0x000c


	//----- nvinfo : EIATTR_EXIT_INSTR_OFFSETS
	.align		4
        /*051c*/ 	.byte	0x04, 0x1c
        /*051e*/ 	.short	(.L_60 - .L_59)


	//   ....[0]....
.L_59:
        /*0520*/ 	.word	0x000023b0


	//   ....[1]....
        /*0524*/ 	.word	0x00004cd0


	//----- nvinfo : EIATTR_MAX_THREADS
	.align		4
.L_60:
        /*0528*/ 	.byte	0x04, 0x05
        /*052a*/ 	.short	(.L_62 - .L_61)
.L_61:
        /*052c*/ 	.word	0x000000e0
        /*0530*/ 	.word	0x00000001
        /*0534*/ 	.word	0x00000001


	//----- nvinfo : EIATTR_CRS_STACK_SIZE
	.align		4
.L_62:
        /*0538*/ 	.byte	0x04, 0x1e
        /*053a*/ 	.short	(.L_64 - .L_63)
.L_63:
        /*053c*/ 	.word	0x00000000


	//----- nvinfo : EIATTR_CBANK_PARAM_SIZE
	.align		4
.L_64:
        /*0540*/ 	.byte	0x03, 0x19
        /*0542*/ 	.short	0x0404


	//----- nvinfo : EIATTR_PARAM_CBANK
	.align		4
        /*0544*/ 	.byte	0x04, 0x0a
        /*0546*/ 	.short	(.L_66 - .L_65)
	.align		4
.L_65:
        /*0548*/ 	.word	index@(.nv.constant0.kernel_cutlass_kernel_cudnngrouped_gemmgrouped_gemm_swiglugrouped_gemm_swiglu_quantBlockScaledContiguousGroupedGemmKernel_object_at__TiledMMA_ThrLayoutVMNK11110000_PermutationMNK____MMAAt_0)
        /*054c*/ 	.short	0x0380
        /*054e*/ 	.short	0x0404


	//----- nvinfo : EIATTR_SW_WAR
	.align		4
.L_66:
        /*0550*/ 	.byte	0x04, 0x36
        /*0552*/ 	.short	(.L_68 - .L_67)
.L_67:
        /*0554*/ 	.word	0x00000008
.L_68:


//--------------------- .nv.compat                --------------------------
	.section	.nv.compat,"",@"SHT_CUDA_COMPAT_INFO"
	.align	4
        /*0000*/ 	.byte	0x02, 0x02, 0x02, 0x00, 0x02, 0x05, 0x05, 0x00, 0x02, 0x03, 0x01, 0x00, 0x02, 0x06, 0x01, 0x00


//--------------------- .nv.callgraph             --------------------------
	.section	.nv.callgraph,"",@"SHT_CUDA_CALLGRAPH"
	.align	4
	.sectionentsize	8
	.align		4
        /*0000*/ 	.word	0x00000000
	.align		4
        /*0004*/ 	.word	0xffffffff
	.align		4
        /*0008*/ 	.word	0x00000000
	.align		4
        /*000c*/ 	.word	0xfffffffe
	.align		4
        /*0010*/ 	.word	0x00000000
	.align		4
        /*0014*/ 	.word	0xfffffffd
	.align		4
        /*0018*/ 	.word	0x00000000
	.align		4
        /*001c*/ 	.word	0xfffffffc


//--------------------- .text.kernel_cutlass_kernel_cudnngrouped_gemmgrouped_gemm_swiglugrouped_gemm_swiglu_quantBlockScaledContiguousGroupedGemmKernel_object_at__TiledMMA_ThrLayoutVMNK11110000_PermutationMNK____MMAAt_0 --------------------------
	.section	.text.kernel_cutlass_kernel_cudnngrouped_gemmgrouped_gemm_swiglugrouped_gemm_swiglu_quantBlockScaledContiguousGroupedGemmKernel_object_at__TiledMMA_ThrLayoutVMNK11110000_PermutationMNK____MMAAt_0,"ax",@progbits
	.align	128
        .global         kernel_cutlass_kernel_cudnngrouped_gemmgrouped_gemm_swiglugrouped_gemm_swiglu_quantBlockScaledContiguousGroupedGemmKernel_object_at__TiledMMA_ThrLayoutVMNK11110000_PermutationMNK____MMAAt_0
        .type           kernel_cutlass_kernel_cudnngrouped_gemmgrouped_gemm_swiglugrouped_gemm_swiglu_quantBlockScaledContiguousGroupedGemmKernel_object_at__TiledMMA_ThrLayoutVMNK11110000_PermutationMNK____MMAAt_0,@function
        .size           kernel_cutlass_kernel_cudnngrouped_gemmgrouped_gemm_swiglugrouped_gemm_swiglu_quantBlockScaledContiguousGroupedGemmKernel_object_at__TiledMMA_ThrLayoutVMNK11110000_PermutationMNK____MMAAt_0,(.L_x_85 - kernel_cutlass_kernel_cudnngrouped_gemmgrouped_gemm_swiglugrouped_gemm_swiglu_quantBlockScaledContiguousGroupedGemmKernel_object_at__TiledMMA_ThrLayoutVMNK11110000_PermutationMNK____MMAAt_0)
        .other          kernel_cutlass_kernel_cudnngrouped_gemmgrouped_gemm_swiglugrouped_gemm_swiglu_quantBlockScaledContiguousGroupedGemmKernel_object_at__TiledMMA_ThrLayoutVMNK11110000_PermutationMNK____MMAAt_0,@"STO_CUDA_ENTRY STV_DEFAULT"
kernel_cutlass_kernel_cudnngrouped_gemmgrouped_gemm_swiglugrouped_gemm_swiglu_quantBlockScaledContiguousGroupedGemmKernel_object_at__TiledMMA_ThrLayoutVMNK11110000_PermutationMNK____MMAAt_0:
.text.kernel_cutlass_kernel_cudnngrouped_gemmgrouped_gemm_swiglugrouped_gemm_swiglu_quantBlockScaledContiguousGroupedGemmKernel_object_at__TiledMMA_ThrLayoutVMNK11110000_PermutationMNK____MMAAt_0:
[----:B------:R-:W1:Y:S01]  /*0000*/  LDC R1, c[0x0][0x37c] ;  /* 0x0000df00ff017b82 */ /* 0x000e620000000800 */
[----:B------:R-:W2:Y:S01]  /*0010*/  S2R R3, SR_TID.Y ;  /* 0x0000000000037919 */ /* 0x000ea20000002200 */
[----:B------:R-:W3:Y:S01]  /*0020*/  LDCU UR5, c[0x0][0x360] ;  /* 0x00006c00ff0577ac */ /* 0x000ee20008000800 */
[----:B------:R-:W2:Y:S01]  /*0030*/  S2R R0, SR_TID.Z ;  /* 0x0000000000007919 */ /* 0x000ea20000002300 */
[----:B------:R-:W2:Y:S01]  /*0040*/  LDCU UR4, c[0x0][0x364] ;  /* 0x00006c80ff0477ac */ /* 0x000ea20008000800 */
[----:B------:R-:W3:Y:S01]  /*0050*/  S2R R66, SR_TID.X ;  /* 0x0000000000427919 */ /* 0x000ee20000002100 */
[----:B--2---:R-:W-:Y:S01]  /*0060*/  IMAD R3, R0, UR4, R3 ;  /* 0x0000000400037c24 */ /* 0x004fe2000f8e0203 */
[----:B------:R-:W2:Y:S03]  /*0070*/  LDCU.U8 UR4, c[0x0][0x381] ;  /* 0x00007020ff0477ac */ /* 0x000ea60008000000 */
[----:B---3--:R-:W-:Y:S01]  /*0080*/  IMAD R71, R3, UR5, R66 ;  /* 0x0000000503477c24 */ /* 0x008fe2000f8e0242 */
[----:B------:R-:W3:Y:S04]  /*0090*/  LDCU.U8 UR5, c[0x0][0x382] ;  /* 0x00007040ff0577ac */ /* 0x000ee80008000000 */
[----:B------:R-:W-:-:S06]  /*00a0*/  SHF.R.U32.HI R71, RZ, 0x5, R71 ;  /* 0x00000005ff477819 */ /* 0x000fcc0000011647 */
[----:B------:R-:W4:Y:S01]  /*00b0*/  SHFL.IDX PT, R71, R71, RZ, 0x1f ;  /* 0x00001fff47477589 */ /* 0x000f2200000e0000 */
[----:B--2---:R-:W-:Y:S02]  /*00c0*/  ULOP3.LUT UR4, UR4, 0x1, URZ, 0xc0, !UPT ;  /* 0x0000000104047892 */ /* 0x004fe4000f8ec0ff */
[----:B---3--:R-:W-:Y:S02]  /*00d0*/  ULOP3.LUT UR5, UR5, 0x1, URZ, 0xc0, !UPT ;  /* 0x0000000105057892 */ /* 0x008fe4000f8ec0ff */
[----:B------:R-:W-:Y:S02]  /*00e0*/  UISETP.NE.U32.AND UP5, UPT, UR4, 0x1, UPT ;  /* 0x000000010400788c */ /* 0x000fe4000bfa5070 */
[----:B------:R-:W-:Y:S01]  /*00f0*/  UISETP.NE.U32.AND UP6, UPT, UR5, 0x1, UPT ;  /* 0x000000010500788c */ /* 0x000fe2000bfc5070 */
[----:B----4-:R-:W-:-:S13]  /*0100*/  ISETP.NE.AND P0, PT, R71, 0x5, PT ;  /* 0x000000054700780c */ /* 0x010fda0003f05270 */
[----:B-1----:R-:W-:Y:S05]  /*0110*/  @P0 BRA `(.L_x_0) ;  /* 0x0000000000540947 */ /* 0x002fea0003800000 */
[----:B------:R-:W1:Y:S02]  /*0120*/  LDCU.64 UR4, c[0x0][0x348] ;  /* 0x00006900ff0477ac */ /* 0x000e640008000a00 */
[----:B-1----:R-:W-:Y:S02]  /*0130*/  UIADD3 UR14, UP0, UPT, UR4, 0x40, URZ ;  /* 0x00000040040e7890 */ /* 0x002fe4000ff1e0ff */
[----:B------:R-:W-:Y:S02]  /*0140*/  UIADD3 UR12, UP4, UPT, UR4, 0xc0, URZ ;  /* 0x000000c0040c7890 */ /* 0x000fe4000ff9e0ff */
[----:B------:R-:W-:Y:S02]  /*0150*/  UIADD3 UR10, UP3, UPT, UR4, 0x140, URZ ;  /* 0x00000140040a7890 */ /* 0x000fe4000ff7e0ff */
[----:B------:R-:W-:Y:S02]  /*0160*/  UIADD3 UR8, UP2, UPT, UR4, 0x1c0, URZ ;  /* 0x000001c004087890 */ /* 0x000fe4000ff5e0ff */
[----:B------:R-:W-:-:S02]  /*0170*/  UIADD3 UR6, UP1, UPT, UR4, 0x240, URZ ;  /* 0x0000024004067890 */ /* 0x000fc4000ff3e0ff */
[----:B------:R-:W-:Y:S02]  /*0180*/  UIADD3.X UR15, UPT, UPT, URZ, UR5, URZ, UP0, !UPT ;  /* 0x00000005ff0f7290 */ /* 0x000fe400087fe4ff */
[----:B------:R-:W-:Y:S02]  /*0190*/  UIADD3 UR4, UP0, UPT, UR4, 0x2c0, URZ ;  /* 0x000002c004047890 */ /* 0x000fe4000ff1e0ff */
[----:B------:R-:W-:Y:S02]  /*01a0*/  UIADD3.X UR13, UPT, UPT, URZ, UR5, URZ, UP4, !UPT ;  /* 0x00000005ff0d7290 */ /* 0x000fe4000a7fe4ff */
[----:B------:R-:W-:Y:S02]  /*01b0*/  UIADD3.X UR11, UPT, UPT, URZ, UR5, URZ, UP3, !UPT ;  /* 0x00000005ff0b7290 */ /* 0x000fe40009ffe4ff */
[----:B------:R-:W-:Y:S01]  /*01c0*/  UIADD3.X UR9, UPT, UPT, URZ, UR5, URZ, UP2, !UPT ;  /* 0x00000005ff097290 */ /* 0x000fe200097fe4ff */
[----:B------:R1:W-:Y:S01]  /*01d0*/  UTMACCTL.PF [UR14] ;  /* 0x000000000e0079b9 */ /* 0x0003e20008040000 */
[----:B------:R-:W-:-:S03]  /*01e0*/  UIADD3.X UR7, UPT, UPT, URZ, UR5, URZ, UP1, !UPT ;  /* 0x00000005ff077290 */ /* 0x000fc60008ffe4ff */
[----:B------:R1:W-:Y:S01]  /*01f0*/  UTMACCTL.PF [UR12] ;  /* 0x000000000c0079b9 */ /* 0x0003e20008040000 */
[----:B------:R-:W-:Y:S01]  /*0200*/  UIADD3.X UR5, UPT, UPT, URZ, UR5, URZ, UP0, !UPT ;  /* 0x00000005ff057290 */ /* 0x000fe200087fe4ff */
[----:B------:R1:W-:Y:S02]  /*0210*/  UTMACCTL.PF [UR10] ;  /* 0x000000000a0079b9 */ /* 0x0003e40008040000 */
[----:B------:R1:W-:Y:S02]  /*0220*/  UTMACCTL.PF [UR8] ;  /* 0x00000000080079b9 */ /* 0x0003e40008040000 */
[----:B------:R1:W-:Y:S04]  /*0230*/  UTMACCTL.PF [UR6] ;  /* 0x00000000060079b9 */ /* 0x0003e80008040000 */
[----:B------:R1:W-:Y:S01]  /*0240*/  UTMACCTL.PF [UR4] ;  /* 0x00000000040079b9 */ /* 0x0003e20008040000 */
[----:B------:R-:W-:Y:S01]  /*0250*/  UPLOP3.LUT UP4, UPT, UPT, UPT, UPT, 0x40, 0x4 ;  /* 0x000000000004789c */ /* 0x000fe20003f8e870 */
[----:B-1----:R-:W-:Y:S10]  /*0260*/  BRA `(.L_x_1) ;  /* 0x00000000004c7947 */ /* 0x002ff40003800000 */
.L_x_0:
[----:B------:R-:W-:Y:S01]  /*0270*/  ISETP.NE.AND P0, PT, R71, RZ, PT ;  /* 0x000000ff4700720c */ /* 0x000fe20003f05270 */
[----:B------:R-:W-:-:S12]  /*0280*/  UPLOP3.LUT UP4, UPT, UPT, UPT, UPT, 0x40, 0x4 ;  /* 0x000000000004789c */ /* 0x000fd80003f8e870 */
[----:B------:R-:W-:Y:S05]  /*0290*/  @P0 BRA `(.L_x_1) ;  /* 0x0000000000400947 */ /* 0x000fea0003800000 */
[----:B------:R-:W1:Y:S01]  /*02a0*/  S2UR UR5, SR_CgaCtaId ;  /* 0x00000000000579c3 */ /* 0x000e620000008800 */
[----:B------:R-:W-:Y:S01]  /*02b0*/  UMOV UR6, 0x400 ;  /* 0x0000040000067882 */ /* 0x000fe20000000000 */
[----:B------:R-:W-:Y:S01]  /*02c0*/  UMOV UR4, 0x1 ;  /* 0x0000000100047882 */ /* 0x000fe20000000000 */
[----:B------:R-:W-:Y:S02]  /*02d0*/  UPLOP3.LUT UP4, UPT, UPT, UPT, UPT, 0x80, 0x8 ;  /* 0x000000000008789c */ /* 0x000fe40003f8f070 */
[----:B-1----:R-:W-:Y:S02]  /*02e0*/  ULEA UR5, UR5, UR6, 0x18 ;  /* 0x0000000605057291 */ /* 0x002fe4000f8ec0ff */
[----:B------:R-:W-:-:S04]  /*02f0*/  UIADD3 UR6, UPT, UPT, -UR4, 0x100000, URZ ;  /* 0x0010000004067890 */ /* 0x000fc8000fffe1ff */
[----:B------:R-:W-:Y:S02]  /*0300*/  USHF.L.U32 UR7, UR6, 0xb, URZ ;  /* 0x0000000b06077899 */ /* 0x000fe400080006ff */
[----:B------:R-:W-:Y:S01]  /*0310*/  USHF.L.U32 UR6, UR6, 0x1, URZ ;  /* 0x0000000106067899 */ /* 0x000fe200080006ff */
[----:B------:R-:W1:Y:S11]  /*0320*/  FENCE.VIEW.ASYNC.S ;  /* 0x00000000000073c6 */ /* 0x000e760000000000 */
[----:B-1----:R1:W2:Y:S01]  /*0330*/  SYNCS.EXCH.64 URZ, [UR5], UR6 ;  /* 0x0000000605ff75b2 */ /* 0x0022a20008000100 */
[----:B------:R1:W3:Y:S01]  /*0340*/  SYNCS.EXCH.64 URZ, [UR5+0x8], UR6 ;  /* 0x0000080605ff75b2 */ /* 0x0002e20008000100 */
[----:B------:R1:W4:Y:S01]  /*0350*/  SYNCS.EXCH.64 URZ, [UR5+0x10], UR6 ;  /* 0x0000100605ff75b2 */ /* 0x0003220008000100 */
[----:B------:R1:W1:Y:S01]  /*0360*/  SYNCS.EXCH.64 URZ, [UR5+0x18], UR6 ;  /* 0x0000180605ff75b2 */ /* 0x0002620008000100 */
[----:B------:R1:W1:Y:S01]  /*0370*/  SYNCS.EXCH.64 URZ, [UR5+0x20], UR6 ;  /* 0x0000200605ff75b2 */ /* 0x0002620008000100 */
[----:B------:R1:W1:Y:S01]  /*0380*/  SYNCS.EXCH.64 URZ, [UR5+0x28], UR6 ;  /* 0x0000280605ff75b2 */ /* 0x0002620008000100 */
[----:B------:R-:W-:Y:S01]  /*0390*/  NOP ;  /* 0x0000000000007918 */ /* 0x000fe20000000000 */
.L_x_1:
[----:B------:R-:W-:Y:S01]  /*03a0*/  NOP ;  /* 0x0000000000007918 */ /* 0x000fe20000000000 */
[----:B-1234-:R-:W-:Y:S06]  /*03b0*/  BAR.SYNC.DEFER_BLOCKING 0x0 ;  /* 0x0000000000007b1d */ /* 0x01efec0000010000 */
[----:B------:R-:W-:Y:S05]  /*03c0*/  BRA.U !UP4, `(.L_x_2) ;  /* 0x000000010c3c7547 */ /* 0x000fea000b800000 */
[----:B------:R-:W1:Y:S01]  /*03d0*/  S2UR UR6, SR_CgaCtaId ;  /* 0x00000000000679c3 */ /* 0x000e620000008800 */
[----:B------:R-:W-:Y:S01]  /*03e0*/  UMOV UR7, 0x400 ;  /* 0x0000040000077882 */ /* 0x000fe20000000000 */
[----:B------:R-:W-:Y:S01]  /*03f0*/  UMOV UR5, 0x1 ;  /* 0x0000000100057882 */ /* 0x000fe20000000000 */
[----:B------:R-:W-:Y:S01]  /*0400*/  UMOV UR4, 0x4 ;  /* 0x0000000400047882 */ /* 0x000fe20000000000 */
[----:B------:R-:W-:-:S04]  /*0410*/  UIADD3 UR8, UPT, UPT, -UR5, 0x100000, URZ ;  /* 0x0010000005087890 */ /* 0x000fc8000fffe1ff */
[----:B------:R-:W-:Y:S02]  /*0420*/  USHF.L.U32 UR9, UR8, 0xb, URZ ;  /* 0x0000000b08097899 */ /* 0x000fe400080006ff */
[----:B------:R-:W-:Y:S02]  /*0430*/  USHF.L.U32 UR8, UR8, 0x1, URZ ;  /* 0x0000000108087899 */ /* 0x000fe400080006ff */
[----:B------:R-:W-:-:S04]  /*0440*/  UIADD3 UR4, UPT, UPT, -UR4, 0x100000, URZ ;  /* 0x0010000004047890 */ /* 0x000fc8000fffe1ff */
[----:B------:R-:W-:Y:S02]  /*0450*/  USHF.L.U32 UR5, UR4, 0xb, URZ ;  /* 0x0000000b04057899 */ /* 0x000fe400080006ff */
[----:B------:R-:W-:Y:S02]  /*0460*/  USHF.L.U32 UR4, UR4, 0x1, URZ ;  /* 0x0000000104047899 */ /* 0x000fe400080006ff */
[----:B-1----:R-:W-:Y:S01]  /*0470*/  ULEA UR6, UR6, UR7, 0x18 ;  /* 0x0000000706067291 */ /* 0x002fe2000f8ec0ff */
[----:B------:R-:W1:Y:S11]  /*0480*/  FENCE.VIEW.ASYNC.S ;  /* 0x00000000000073c6 */ /* 0x000e760000000000 */
[----:B-1----:R1:W2:Y:S01]  /*0490*/  SYNCS.EXCH.64 URZ, [UR6+0x30], UR8 ;  /* 0x0000300806ff75b2 */ /* 0x0022a20008000100 */
[----:B------:R1:W3:Y:S01]  /*04a0*/  SYNCS.EXCH.64 URZ, [UR6+0x38], UR4 ;  /* 0x0000380406ff75b2 */ /* 0x0002e20008000100 */
[----:B------:R-:W-:Y:S01]  /*04b0*/  NOP ;  /* 0x0000000000007918 */ /* 0x000fe20000000000 */
.L_x_2:
[----:B------:R-:W-:Y:S01]  /*04c0*/  NOP ;  /* 0x0000000000007918 */ /* 0x000fe20000000000 */
[----:B--23--:R-:W-:Y:S06]  /*04d0*/  BAR.SYNC.DEFER_BLOCKING 0x0 ;  /* 0x0000000000007b1d */ /* 0x00cfec0000010000 */
[----:B------:R-:W-:Y:S05]  /*04e0*/  BRA.U !UP4, `(.L_x_3) ;  /* 0x000000010c447547 */ /* 0x000fea000b800000 */
[----:B-1----:R-:W1:Y:S01]  /*04f0*/  S2UR UR6, SR_CgaCtaId ;  /* 0x00000000000679c3 */ /* 0x002e620000008800 */
        /* <DEDUP_REMOVED lines=11> */
[----:B-1----:R2:W3:Y:S01]  /*05b0*/  SYNCS.EXCH.64 URZ, [UR6+0x40], UR8 ;  /* 0x0000400806ff75b2 */ /* 0x0024e20008000100 */
[----:B------:R2:W4:Y:S01]  /*05c0*/  SYNCS.EXCH.64 URZ, [UR6+0x48], UR8 ;  /* 0x0000480806ff75b2 */ /* 0x0005220008000100 */
[----:B------:R2:W1:Y:S01]  /*05d0*/  SYNCS.EXCH.64 URZ, [UR6+0x50], UR4 ;  /* 0x0000500406ff75b2 */ /* 0x0004620008000100 */
[----:B------:R2:W1:Y:S02]  /*05e0*/  SYNCS.EXCH.64 URZ, [UR6+0x58], UR4 ;  /* 0x0000580406ff75b2 */ /* 0x0004640008000100 */
[----:B--2---:R-:W-:Y:S01]  /*05f0*/  NOP ;  /* 0x0000000000007918 */ /* 0x004fe20000000000 */
.L_x_3:
[----:B------:R-:W-:Y:S01]  /*0600*/  NOP ;  /* 0x0000000000007918 */ /* 0x000fe20000000000 */
[----:B-1-34-:R-:W-:Y:S08]  /*0610*/  BAR.SYNC.DEFER_BLOCKING 0x0 ;  /* 0x0000000000007b1d */ /* 0x01aff00000010000 */
[----:B------:R-:W-:Y:S01]  /*0620*/  BAR.SYNC.DEFER_BLOCKING 0x1, 0xe0 ;  /* 0x0043800000007b1d */ /* 0x000fe20000010000 */
[----:B------:R-:W-:-:S05]  /*0630*/  ISETP.NE.AND P0, PT, R71, 0x6, PT ;  /* 0x000000064700780c */ /* 0x000fca0003f05270 */
[----:B------:R-:W1:Y:S08]  /*0640*/  LDCU.64 UR14, c[0x0][0x358] ;  /* 0x00006b00ff0e77ac */ /* 0x000e700008000a00 */
[----:B------:R-:W-:Y:S05]  /*0650*/  @P0 BRA `(.L_x_4) ;  /* 0x0000000800880947 */ /* 0x000fea0003800000 */
[----:B------:R-:W-:Y:S01]  /*0660*/  LOP3.LUT R0, R66, 0x1f, RZ, 0xc0, !PT ;  /* 0x0000001f42007812 */ /* 0x000fe200078ec0ff */
[----:B------:R-:W-:Y:S01]  /*0670*/  IMAD.MOV.U32 R18, RZ, RZ, 0x7fffffff ;  /* 0x7fffffffff127424 */ /* 0x000fe200078e00ff */
[----:B------:R-:W2:Y:S01]  /*0680*/  S2UR UR9, SR_CTAID.Z ;  /* 0x00000000000979c3 */ /* 0x000ea20000002700 */
[----:B------:R-:W2:Y:S01]  /*0690*/  LDCU.64 UR6, c[0x0][0x760] ;  /* 0x0000ec00ff0677ac */ /* 0x000ea20008000a00 */
[C---:B------:R-:W-:Y:S01]  /*06a0*/  ISETP.GT.U32.AND P0, PT, R0.reuse, 0x7, PT ;  /* 0x000000070000780c */ /* 0x040fe20003f04070 */
[----:B------:R-:W3:Y:S01]  /*06b0*/  LDCU.U8 UR8, c[0x0][0x768] ;  /* 0x0000ed00ff0877ac */ /* 0x000ee20008000000 */
[----:B------:R-:W4:Y:S01]  /*06c0*/  LDCU.U8 UR10, c[0x0][0x769] ;  /* 0x0000ed20ff0a77ac */ /* 0x000f220008000000 */
[----:B------:R-:W5:Y:S10]  /*06d0*/  LDCU.U8 UR13, c[0x0][0x781] ;  /* 0x0000f020ff0d77ac */ /* 0x000f740008000000 */
[----:B------:R-:W1:Y:S01]  /*06e0*/  @!P0 LDC.64 R2, c[0x0][0x748] ;  /* 0x0001d200ff028b82 */ /* 0x000e620000000a00 */
[----:B------:R-:W1:Y:S02]  /*06f0*/  LDCU UR20, c[0x0][0x770] ;  /* 0x0000ee00ff1477ac */ /* 0x000e640008000800 */
[----:B-1----:R-:W-:-:S05]  /*0700*/  @!P0 IMAD.WIDE.U32 R2, R0, 0x4, R2 ;  /* 0x0000000400028825 */ /* 0x002fca00078e0002 */
[----:B------:R-:W5:Y:S01]  /*0710*/  @!P0 LDG.E R18, desc[UR14][R2.64] ;  /* 0x0000000e02128981 */ /* 0x000f62000c1e1900 */
[----:B--2---:R-:W-:Y:S01]  /*0720*/  UIMAD.WIDE.U32 UR4, UR9, UR7, URZ ;  /* 0x00000007090472a5 */ /* 0x004fe2000f8e00ff */
[----:B------:R-:W-:Y:S01]  /*0730*/  HFMA2 R0, -RZ, RZ, 0, 5.9604644775390625e-08 ;  /* 0x00000001ff007431 */ /* 0x000fe200000001ff */
[----:B------:R-:W-:Y:S01]  /*0740*/  UISETP.GT.U32.AND UP0, UPT, UR9, 0x1ff, UPT ;  /* 0x000001ff0900788c */ /* 0x000fe2000bf04070 */
[----:B------:R-:W-:-:S04]  /*0750*/  IMAD.MOV.U32 R10, RZ, RZ, RZ ;  /* 0x000000ffff0a7224 */ /* 0x000fc800078e00ff */
[----:B------:R-:W-:Y:S02]  /*0760*/  UMOV UR11, UR5 ;  /* 0x00000005000b7c82 */ /* 0x000fe40008000000 */
[----:B------:R-:W-:Y:S02]  /*0770*/  UIADD3 UR7, UPT, UPT, -UR11, UR9, URZ ;  /* 0x000000090b077290 */ /* 0x000fe4000fffe1ff */
[----:B------:R-:W1:Y:S02]  /*0780*/  LDCU.64 UR4, c[0x0][0x778] ;  /* 0x0000ef00ff0477ac */ /* 0x000e640008000a00 */
[----:B---3--:R-:W-:-:S04]  /*0790*/  USHF.R.U32.HI UR7, URZ, UR8, UR7 ;  /* 0x00000008ff077299 */ /* 0x008fc80008011607 */
[----:B------:R-:W-:-:S04]  /*07a0*/  UIADD3 UR11, UPT, UPT, UR11, UR7, URZ ;  /* 0x000000070b0b7290 */ /* 0x000fc8000fffe0ff */
[----:B----4-:R-:W-:-:S03]  /*07b0*/  USHF.R.U32.HI UR11, URZ, UR10, UR11 ;  /* 0x0000000aff0b7299 */ /* 0x010fc6000801160b */
[----:B------:R-:W2:Y:S01]  /*07c0*/  LDCU.U8 UR7, c[0x0][0x780] ;  /* 0x0000f000ff0777ac */ /* 0x000ea20008000000 */
[----:B------:R-:W-:-:S04]  /*07d0*/  UIADD3 UR11, UPT, UPT, -UR11, URZ, URZ ;  /* 0x000000ff0b0b7290 */ /* 0x000fc8000fffe1ff */
[----:B------:R-:W-:-:S04]  /*07e0*/  UIMAD UR6, UR11, UR6, UR9 ;  /* 0x000000060b0672a4 */ /* 0x000fc8000f8e0209 */
[----:B-1----:R-:W-:-:S07]  /*07f0*/  UIMAD.WIDE.U32 UR16, UR6, UR5, URZ ;  /* 0x00000005061072a5 */ /* 0x002fce000f8e00ff */
[----:B------:R-:W-:Y:S02]  /*0800*/  UMOV UR5, UR17 ;  /* 0x0000001100057c82 */ /* 0x000fe40008000000 */
[----:B------:R-:W-:Y:S02]  /*0810*/  UIADD3 UR18, UPT, UPT, UR6, -UR5, URZ ;  /* 0x8000000506127290 */ /* 0x000fe4000fffe0ff */
[----:B------:R-:W1:Y:S02]  /*0820*/  LDCU.U8 UR17, c[0x0][0x774] ;  /* 0x0000ee80ff1177ac */ /* 0x000e640008000000 */
[----:B--2---:R-:W-:Y:S01]  /*0830*/  USHF.R.U32.HI UR18, URZ, UR7, UR18 ;  /* 0x00000007ff127299 */ /* 0x004fe20008011612 */
[----:B------:R-:W2:Y:S03]  /*0840*/  LDCU.U8 UR16, c[0x0][0x775] ;  /* 0x0000eea0ff1077ac */ /* 0x000ea60008000000 */
[----:B------:R-:W-:Y:S01]  /*0850*/  UIADD3 UR18, UPT, UPT, UR5, UR18, URZ ;  /* 0x0000001205127290 */ /* 0x000fe2000fffe0ff */
[----:B------:R-:W3:Y:S03]  /*0860*/  LDCU UR5, c[0x0][0x76c] ;  /* 0x0000ed80ff0577ac */ /* 0x000ee60008000800 */
[----:B-----5:R-:W-:-:S04]  /*0870*/  USHF.R.U32.HI UR18, URZ, UR13, UR18 ;  /* 0x0000000dff127299 */ /* 0x020fc80008011612 */
[----:B------:R-:W-:Y:S02]  /*0880*/  UIMAD.WIDE.U32 UR20, UR18, UR20, URZ ;  /* 0x00000014121472a5 */ /* 0x000fe4000f8e00ff */
[----:B------:R-:W-:-:S04]  /*0890*/  UIADD3 UR12, UPT, UPT, -UR18, URZ, URZ ;  /* 0x000000ff120c7290 */ /* 0x000fc8000fffe1ff */
[----:B------:R-:W-:Y:S01]  /*08a0*/  UIMAD UR4, UR12, UR4, UR6 ;  /* 0x000000040c0472a4 */ /* 0x000fe2000f8e0206 */
[----:B------:R-:W-:Y:S02]  /*08b0*/  UMOV UR19, UR21 ;  /* 0x0000001500137c82 */ /* 0x000fe40008000000 */
[----:B------:R-:W-:-:S03]  /*08c0*/  UIADD3 UR11, UPT, UPT, UR18, -UR19, URZ ;  /* 0x80000013120b7290 */ /* 0x000fc6000fffe0ff */
[----:B------:R-:W-:Y:S01]  /*08d0*/  MOV R5, UR4 ;  /* 0x0000000400057c02 */ /* 0x000fe20008000f00 */
[----:B-1----:R-:W-:-:S04]  /*08e0*/  USHF.R.U32.HI UR11, URZ, UR17, UR11 ;  /* 0x00000011ff0b7299 */ /* 0x002fc8000801160b */
[----:B------:R-:W-:-:S04]  /*08f0*/  UIADD3 UR11, UPT, UPT, UR19, UR11, URZ ;  /* 0x0000000b130b7290 */ /* 0x000fc8000fffe0ff */
[----:B--2---:R-:W-:-:S04]  /*0900*/  USHF.R.U32.HI UR11, URZ, UR16, UR11 ;  /* 0x00000010ff0b7299 */ /* 0x004fc8000801160b */
[----:B------:R-:W-:-:S04]  /*0910*/  UIADD3 UR11, UPT, UPT, -UR11, URZ, URZ ;  /* 0x000000ff0b0b7290 */ /* 0x000fc8000fffe1ff */
[----:B---3--:R-:W-:-:S06]  /*0920*/  UIMAD UR5, UR11, UR5, UR18 ;  /* 0x000000050b0572a4 */ /* 0x008fcc000f8e0212 */
[----:B------:R-:W-:Y:S01]  /*0930*/  IMAD.U32 R4, RZ, RZ, UR5 ;  /* 0x00000005ff047e24 */ /* 0x000fe2000f8e00ff */
[----:B------:R1:W2:Y:S01]  /*0940*/  SHFL.IDX PT, R2, R18, 0x7, 0x1f ;  /* 0x00e01f0012027f89 */ /* 0x0002a200000e0000 */
[----:B------:R-:W-:Y:S05]  /*0950*/  BRA.U UP0, `(.L_x_5) ;  /* 0x0000000500547547 */ /* 0x000fea000b800000 */
[----:B--2---:R-:W-:Y:S01]  /*0960*/  SHF.R.S32.HI R17, RZ, 0x1f, R2 ;  /* 0x0000001fff117819 */ /* 0x004fe20000011402 */
[----:B------:R-:W2:Y:S01]  /*0970*/  LDC R0, c[0x0][0x374] ;  /* 0x0000dd00ff007b82 */ /* 0x000ea20000000800 */
[----:B------:R-:W-:Y:S01]  /*0980*/  IMAD.U32 R19, RZ, RZ, UR9 ;  /* 0x00000009ff137e24 */ /* 0x000fe2000f8e00ff */
[----:B------:R-:W-:Y:S01]  /*0990*/  MOV R10, RZ ;  /* 0x000000ff000a7202 */ /* 0x000fe20000000f00 */
[----:B------:R-:W-:Y:S01]  /*09a0*/  IMAD.MOV.U32 R6, RZ, RZ, -0x1 ;  /* 0xffffffffff067424 */ /* 0x000fe200078e00ff */
[----:B------:R-:W-:Y:S02]  /*09b0*/  LEA.HI R17, R17, R2, RZ, 0x7 ;  /* 0x0000000211117211 */ /* 0x000fe400078f38ff */
[----:B------:R-:W-:Y:S02]  /*09c0*/  MOV R15, RZ ;  /* 0x000000ff000f7202 */ /* 0x000fe40000000f00 */
[----:B------:R-:W2:Y:S01]  /*09d0*/  LDC R7, c[0x0][0x370] ;  /* 0x0000dc00ff077b82 */ /* 0x000ea20000000800 */
[----:B------:R-:W-:-:S04]  /*09e0*/  LOP3.LUT R3, R17, 0xffffff80, RZ, 0xc0, !PT ;  /* 0xffffff8011037812 */ /* 0x000fc800078ec0ff */
[----:B------:R-:W-:-:S03]  /*09f0*/  ISETP.NE.AND P0, PT, R2, R3, PT ;  /* 0x000000030200720c */ /* 0x000fc60003f05270 */
[----:B------:R-:W3:Y:S01]  /*0a00*/  LDC R16, c[0x0][0x378] ;  /* 0x0000de00ff107b82 */ /* 0x000ee20000000800 */
[----:B------:R-:W-:-:S07]  /*0a10*/  ISETP.LT.AND P0, PT, R2, RZ, P0 ;  /* 0x000000ff0200720c */ /* 0x000fce0000701270 */
[----:B------:R-:W4:Y:S08]  /*0a20*/  LDC R12, c[0x0][0x770] ;  /* 0x0001dc00ff0c7b82 */ /* 0x000f300000000800 */
[----:B------:R-:W1:Y:S01]  /*0a30*/  LDC R11, c[0x0][0x76c] ;  /* 0x0001db00ff0b7b82 */ /* 0x000e620000000800 */
[----:B--2---:R-:W-:Y:S01]  /*0a40*/  IMAD R7, R0, R7, RZ ;  /* 0x0000000700077224 */ /* 0x004fe200078e02ff */
[----:B------:R-:W-:-:S02]  /*0a50*/  SHF.R.S32.HI R0, RZ, 0x7, R17 ;  /* 0x00000007ff007819 */ /* 0x000fc40000011411 */
[----:B------:R-:W-:-:S03]  /*0a60*/  LEA.HI.SX32 R17, R17, 0xffffffff, 0x19 ;  /* 0xffffffff11117811 */ /* 0x000fc600078fcaff */
[----:B------:R-:W-:Y:S01]  /*0a70*/  @!P0 IMAD.MOV R17, RZ, RZ, R0 ;  /* 0x000000ffff118224 */ /* 0x000fe200078e0200 */
[----:B------:R-:W2:Y:S01]  /*0a80*/  LDC.64 R8, c[0x0][0x760] ;  /* 0x0001d800ff087b82 */ /* 0x000ea20000000a00 */
[----:B---3--:R-:W-:Y:S02]  /*0a90*/  IMAD R16, R7, R16, RZ ;  /* 0x0000001007107224 */ /* 0x008fe400078e02ff */
[----:B------:R-:W-:-:S05]  /*0aa0*/  IMAD.MOV.U32 R0, RZ, RZ, 0x1 ;  /* 0x00000001ff007424 */ /* 0x000fca00078e00ff */
[----:B------:R-:W3:Y:S02]  /*0ab0*/  LDC.64 R2, c[0x0][0x778] ;  /* 0x0001de00ff027b82 */ /* 0x000ee40000000a00 */
.L_x_10:
[----:B------:R-:W-:-:S13]  /*0ac0*/  ISETP.GE.AND P0, PT, R4, R17, PT ;  /* 0x000000110400720c */ /* 0x000fda0003f06270 */
[----:B------:R-:W-:Y:S05]  /*0ad0*/  @P0 BRA `(.L_x_6) ;  /* 0x0000000000940947 */ /* 0x000fea0003800000 */
[----:B------:R-:W-:-:S04]  /*0ae0*/  SHF.L.U32 R7, R4, 0x7, RZ ;  /* 0x0000000704077819 */ /* 0x000fc800000006ff */
[----:B------:R-:W-:-:S13]  /*0af0*/  ISETP.GE.AND P0, PT, R7, R15, PT ;  /* 0x0000000f0700720c */ /* 0x000fda0003f06270 */
[----:B------:R-:W-:Y:S05]  /*0b00*/  @!P0 BRA `(.L_x_7) ;  /* 0x0000000000388947 */ /* 0x000fea0003800000 */
[----:B------:R-:W-:Y:S01]  /*0b10*/  VIADD R13, R6, 0x1 ;  /* 0x00000001060d7836 */ /* 0x000fe20000000000 */
[----:B------:R-:W-:-:S04]  /*0b20*/  MOV R6, 0xffffffff ;  /* 0xffffffff00067802 */ /* 0x000fc80000000f00 */
[----:B------:R-:W-:-:S13]  /*0b30*/  ISETP.GT.U32.AND P0, PT, R13, 0x1f, PT ;  /* 0x0000001f0d00780c */ /* 0x000fda0003f04070 */
[----:B------:R-:W-:Y:S05]  /*0b40*/  @P0 BRA `(.L_x_8) ;  /* 0x0000000000240947 */ /* 0x000fea0003800000 */
[----:B------:R-:W-:Y:S01]  /*0b50*/  ISETP.GT.AND P0, PT, R18, R7, PT ;  /* 0x000000071200720c */ /* 0x000fe20003f04270 */
[----:B------:R-:W-:-:S05]  /*0b60*/  IMAD.MOV.U32 R6, RZ, RZ, -0x1 ;  /* 0xffffffffff067424 */ /* 0x000fca00078e00ff */
[----:B------:R-:W-:-:S07]  /*0b70*/  SHF.L.U32 R6, R6, R13, RZ ;  /* 0x0000000d06067219 */ /* 0x000fce00000006ff */
[----:B------:R-:W-:-:S04]  /*0b80*/  VOTE.ANY R7, PT, P0 ;  /* 0x0000000000077806 */ /* 0x000fc800000e0100 */
[----:B------:R-:W-:-:S05]  /*0b90*/  LOP3.LUT P0, R7, R7, RZ, R6, 0xa0, !PT ;  /* 0x000000ff07077212 */ /* 0x000fca000780a006 */
[----:B------:R-:W-:-:S05]  /*0ba0*/  VIADD R6, R7, 0xffffffff ;  /* 0xffffffff07067836 */ /* 0x000fca0000000000 */
[----:B------:R-:W-:-:S04]  /*0bb0*/  LOP3.LUT R7, R7, R6, RZ, 0xc, !PT ;  /* 0x0000000607077212 */ /* 0x000fc800078e0cff */
[----:B------:R-:W5:Y:S02]  /*0bc0*/  POPC R6, R7 ;  /* 0x0000000700067309 */ /* 0x000f640000000000 */
[----:B-----5:R-:W-:-:S07]  /*0bd0*/  SEL R6, R6, 0xffffffff, P0 ;  /* 0xffffffff06067807 */ /* 0x020fce0000000000 */
.L_x_8:
[----:B------:R4:W3:Y:S02]  /*0be0*/  SHFL.IDX PT, R15, R18, R6, 0x1f ;  /* 0x00001f06120f7589 */ /* 0x0008e400000e0000 */
.L_x_7:
[----:B------:R-:W5:Y:S01]  /*0bf0*/  S2R R13, SR_CgaCtaId ;  /* 0x00000000000d7919 */ /* 0x000f620000008800 */
[----:B------:R-:W-:Y:S01]  /*0c00*/  MOV R14, 0x400 ;  /* 0x00000400000e7802 */ /* 0x000fe20000000f00 */
[----:B------:R-:W-:-:S03]  /*0c10*/  IMAD.U32 R21, R0, -0x80000000, RZ ;  /* 0x8000000000157824 */ /* 0x000fc600078e00ff */
[----:B-----5:R-:W-:-:S05]  /*0c20*/  LEA R13, R13, R14, 0x18 ;  /* 0x0000000e0d0d7211 */ /* 0x020fca00078ec0ff */
[----:B------:R-:W-:-:S04]  /*0c30*/  IMAD R14, R10, 0x8, R13 ;  /* 0x000000080a0e7824 */ /* 0x000fc800078e020d */
[----:B------:R-:W5:Y:S02]  /*0c40*/  SYNCS.PHASECHK.TRANS64.TRYWAIT P0, [R14+URZ+0x50], R21 ;  /* 0x000050150e0075a7 */ /* 0x000f6400080011ff */
[----:B-----5:R-:W-:Y:S05]  /*0c50*/  @!P0 BRA `(.L_x_9) ;  /* 0x0000004000208947 */ /* 0x020fea0003800000 */
.L_x_59:
[----:B------:R-:W-:Y:S01]  /*0c60*/  ELECT P0, URZ, PT ;  /* 0x0000000000ff782f */ /* 0x000fe20003800000 */
[----:B------:R-:W-:-:S12]  /*0c70*/  IMAD.MOV.U32 R7, RZ, RZ, 0x1 ;  /* 0x00000001ff077424 */ /* 0x000fd800078e00ff */
[C---:B------:R-:W-:Y:S02]  /*0c80*/  @P0 IMAD R13, R10.reuse, 0x10, R13 ;  /* 0x000000100a0d0824 */ /* 0x040fe400078e020d */
[----:B------:R-:W-:-:S03]  /*0c90*/  VIADD R10, R10, 0x1 ;  /* 0x000000010a0a7836 */ /* 0x000fc60000000000 */
[----:B------:R4:W-:Y:S02]  /*0ca0*/  @P0 STS.128 [R13+0x2c810], R4 ;  /* 0x02c810040d000388 */ /* 0x0009e40000000c00 */
[----:B------:R-:W-:Y:S01]  /*0cb0*/  ISETP.NE.AND P0, PT, R10, 0x2, PT ;  /* 0x000000020a00780c */ /* 0x000fe20003f05270 */
[----:B------:R5:W-:Y:S06]  /*0cc0*/  MEMBAR.ALL.CTA ;  /* 0x0000000000007992 */ /* 0x000bec0000008000 */
[----:B-----5:R-:W5:Y:S01]  /*0cd0*/  FENCE.VIEW.ASYNC.S ;  /* 0x00000000000073c6 */ /* 0x020f620000000000 */
[----:B----4-:R-:W-:-:S02]  /*0ce0*/  SEL R21, RZ, 0x1, P0 ;  /* 0x00000001ff157807 */ /* 0x010fc40000000000 */
[----:B------:R-:W-:Y:S02]  /*0cf0*/  SEL R10, R10, RZ, P0 ;  /* 0x000000ff0a0a7207 */ /* 0x000fe40000000000 */
[----:B------:R-:W-:Y:S01]  /*0d00*/  LOP3.LUT R0, R0, R21, RZ, 0x3c, !PT ;  /* 0x0000001500007212 */ /* 0x000fe200078e3cff */
[----:B-----5:R-:W-:Y:S06]  /*0d10*/  BAR.SYNC.DEFER_BLOCKING 0x4, 0x20 ;  /* 0x0100800000007b1d */ /* 0x020fec0000010000 */
[----:B------:R4:W-:Y:S02]  /*0d20*/  SYNCS.ARRIVE.TRANS64.ART0 RZ, [R14+URZ+0x40], R7 ;  /* 0x000040070eff79a7 */ /* 0x0009e400085000ff */
.L_x_6:
[----:B------:R-:W-:-:S04]  /*0d30*/  IMAD.IADD R19, R16, 0x1, R19 ;  /* 0x0000000110137824 */ /* 0x000fc800078e0213 */
[C---:B--2---:R-:W-:Y:S01]  /*0d40*/  IMAD.HI.U32 R5, R19.reuse, R9, RZ ;  /* 0x0000000913057227 */ /* 0x044fe200078e00ff */
[----:B------:R-:W-:-:S03]  /*0d50*/  ISETP.GE.AND P0, PT, R19, 0x200, PT ;  /* 0x000002001300780c */ /* 0x000fc60003f06270 */
[----:B------:R-:W-:-:S05]  /*0d60*/  IMAD.IADD R4, R19, 0x1, -R5 ;  /* 0x0000000113047824 */ /* 0x000fca00078e0a05 */
[----:B------:R-:W-:-:S04]  /*0d70*/  SHF.R.U32.HI R4, RZ, UR8, R4 ;  /* 0x00000008ff047c19 */ /* 0x000fc80008011604 */
[----:B------:R-:W-:-:S04]  /*0d80*/  IADD3 R4, PT, PT, R5, R4, RZ ;  /* 0x0000000405047210 */ /* 0x000fc80007ffe0ff */
[----:B----4-:R-:W-:-:S05]  /*0d90*/  SHF.R.U32.HI R14, RZ, UR10, R4 ;  /* 0x0000000aff0e7c19 */ /* 0x010fca0008011604 */
[----:B------:R-:W-:-:S04]  /*0da0*/  IMAD.MOV R14, RZ, RZ, -R14 ;  /* 0x000000ffff0e7224 */ /* 0x000fc800078e0a0e */
[----:B------:R-:W-:-:S04]  /*0db0*/  IMAD R14, R8, R14, R19 ;  /* 0x0000000e080e7224 */ /* 0x000fc800078e0213 */
[----:B---3--:R-:W-:-:S05]  /*0dc0*/  IMAD.HI.U32 R5, R14, R3, RZ ;  /* 0x000000030e057227 */ /* 0x008fca00078e00ff */
[----:B------:R-:W-:-:S04]  /*0dd0*/  IADD3 R4, PT, PT, R14, -R5, RZ ;  /* 0x800000050e047210 */ /* 0x000fc80007ffe0ff */
[----:B------:R-:W-:-:S05]  /*0de0*/  SHF.R.U32.HI R4, RZ, UR7, R4 ;  /* 0x00000007ff047c19 */ /* 0x000fca0008011604 */
[----:B------:R-:W-:-:S05]  /*0df0*/  IMAD.IADD R4, R5, 0x1, R4 ;  /* 0x0000000105047824 */ /* 0x000fca00078e0204 */
[----:B------:R-:W-:-:S05]  /*0e00*/  SHF.R.U32.HI R7, RZ, UR13, R4 ;  /* 0x0000000dff077c19 */ /* 0x000fca0008011604 */
[----:B------:R-:W-:-:S05]  /*0e10*/  IMAD.HI.U32 R5, R7, R12, RZ ;  /* 0x0000000c07057227 */ /* 0x000fca00078e00ff */
[----:B------:R-:W-:-:S04]  /*0e20*/  IADD3 R4, PT, PT, R7, -R5, RZ ;  /* 0x8000000507047210 */ /* 0x000fc80007ffe0ff */
[----:B------:R-:W-:-:S05]  /*0e30*/  SHF.R.U32.HI R4, RZ, UR17, R4 ;  /* 0x00000011ff047c19 */ /* 0x000fca0008011604 */
[----:B------:R-:W-:Y:S01]  /*0e40*/  IMAD.IADD R4, R5, 0x1, R4 ;  /* 0x0000000105047824 */ /* 0x000fe200078e0204 */
[----:B------:R-:W-:-:S04]  /*0e50*/  IADD3 R5, PT, PT, -R7, RZ, RZ ;  /* 0x000000ff07057210 */ /* 0x000fc80007ffe1ff */
[----:B------:R-:W-:Y:S01]  /*0e60*/  SHF.R.U32.HI R4, RZ, UR16, R4 ;  /* 0x00000010ff047c19 */ /* 0x000fe20008011604 */
[----:B------:R-:W-:-:S03]  /*0e70*/  IMAD R5, R2, R5, R14 ;  /* 0x0000000502057224 */ /* 0x000fc600078e020e */
[----:B------:R-:W-:-:S05]  /*0e80*/  IADD3 R4, PT, PT, -R4, RZ, RZ ;  /* 0x000000ff04047210 */ /* 0x000fca0007ffe1ff */
[----:B-1----:R-:W-:Y:S01]  /*0e90*/  IMAD R4, R11, R4, R7 ;  /* 0x000000040b047224 */ /* 0x002fe200078e0207 */
[----:B------:R-:W-:Y:S06]  /*0ea0*/  @!P0 BRA `(.L_x_10) ;  /* 0xfffffffc00048947 */ /* 0x000fec000383ffff */
.L_x_5:
[----:B------:R-:W3:Y:S01]  /*0eb0*/  S2R R3, SR_CgaCtaId ;  /* 0x0000000000037919 */ /* 0x000ee20000008800 */
[----:B--2---:R-:W-:Y:S01]  /*0ec0*/  MOV R2, 0x400 ;  /* 0x0000040000027802 */ /* 0x004fe20000000f00 */
[----:B------:R-:W-:Y:S01]  /*0ed0*/  IMAD.U32 R6, R0, -0x80000000, RZ ;  /* 0x8000000000067824 */ /* 0x000fe200078e00ff */
[C---:B------:R-:W-:Y:S01]  /*0ee0*/  ISETP.NE.AND P0, PT, R10.reuse, 0x1, PT ;  /* 0x000000010a00780c */ /* 0x040fe20003f05270 */
[----:B------:R-:W-:-:S05]  /*0ef0*/  VIADD R8, R10, 0x2 ;  /* 0x000000020a087836 */ /* 0x000fca0000000000 */
[----:B------:R-:W-:Y:S02]  /*0f00*/  SEL R8, R8, 0x1, P0 ;  /* 0x0000000108087807 */ /* 0x000fe40000000000 */
[----:B---3--:R-:W-:-:S05]  /*0f10*/  LEA R3, R3, R2, 0x18 ;  /* 0x0000000203037211 */ /* 0x008fca00078ec0ff */
[----:B------:R-:W-:-:S04]  /*0f20*/  IMAD R2, R10, 0x8, R3 ;  /* 0x000000080a027824 */ /* 0x000fc800078e0203 */
[----:B------:R-:W2:Y:S02]  /*0f30*/  SYNCS.PHASECHK.TRANS64.TRYWAIT P1, [R2+URZ+0x50], R6 ;  /* 0x00005006020075a7 */ /* 0x000ea400080211ff */
[----:B--2---:R-:W-:Y:S05]  /*0f40*/  @!P1 BRA `(.L_x_11) ;  /* 0x0000003c007c9947 */ /* 0x004fea0003800000 */
.L_x_61:
[----:B------:R-:W-:Y:S02]  /*0f50*/  ELECT P2, URZ, PT ;  /* 0x0000000000ff782f */ /* 0x000fe40003840000 */
[----:B------:R-:W-:Y:S01]  /*0f60*/  ISETP.NE.AND P0, PT, R8, 0x2, PT ;  /* 0x000000020800780c */ /* 0x000fe20003f05270 */
[----:B--2---:R-:W-:-:S03]  /*0f70*/  IMAD.MOV.U32 R7, RZ, RZ, RZ ;  /* 0x000000ffff077224 */ /* 0x004fc600078e00ff */
[----:B------:R-:W-:Y:S02]  /*0f80*/  ISETP.EQ.XOR P1, PT, R10, 0x1, !P0 ;  /* 0x000000010a00780c */ /* 0x000fe40004722a70 */
[----:B------:R-:W-:Y:S02]  /*0f90*/  SEL R8, R8, RZ, P0 ;  /* 0x000000ff08087207 */ /* 0x000fe40000000000 */
[----:B------:R-:W-:-:S03]  /*0fa0*/  SEL R9, RZ, 0x1, !P1 ;  /* 0x00000001ff097807 */ /* 0x000fc60004800000 */
[--C-:B------:R-:W-:Y:S01]  /*0fb0*/  IMAD R8, R8, 0x8, R3.reuse ;  /* 0x0000000808087824 */ /* 0x100fe200078e0203 */
[----:B------:R-:W-:Y:S01]  /*0fc0*/  LOP3.LUT R9, R0, R9, RZ, 0x3c, !PT ;  /* 0x0000000900097212 */ /* 0x000fe200078e3cff */
[----:B------:R-:W-:Y:S02]  /*0fd0*/  @P2 IMAD R10, R10, 0x10, R3 ;  /* 0x000000100a0a2824 */ /* 0x000fe400078e0203 */
[----:B------:R-:W-:Y:S02]  /*0fe0*/  @P2 IMAD.MOV.U32 R6, RZ, RZ, -0x1 ;  /* 0xffffffffff062424 */ /* 0x000fe400078e00ff */
[----:B------:R-:W-:Y:S02]  /*0ff0*/  IMAD.MOV.U32 R3, RZ, RZ, 0x1 ;  /* 0x00000001ff037424 */ /* 0x000fe400078e00ff */
[----:B------:R-:W-:Y:S01]  /*1000*/  IMAD.U32 R12, R9, -0x80000000, RZ ;  /* 0x80000000090c7824 */ /* 0x000fe200078e00ff */
[----:B------:R2:W-:Y:S01]  /*1010*/  @P2 STS.128 [R10+0x2c810], R4 ;  /* 0x02c810040a002388 */ /* 0x0005e20000000c00 */
[----:B------:R3:W-:Y:S06]  /*1020*/  MEMBAR.ALL.CTA ;  /* 0x0000000000007992 */ /* 0x0007ec0000008000 */
[----:B---3--:R-:W3:Y:S02]  /*1030*/  FENCE.VIEW.ASYNC.S ;  /* 0x00000000000073c6 */ /* 0x008ee40000000000 */
[----:B---3--:R-:W-:Y:S06]  /*1040*/  BAR.SYNC.DEFER_BLOCKING 0x4, 0x20 ;  /* 0x0100800000007b1d */ /* 0x008fec0000010000 */
[----:B------:R2:W-:Y:S01]  /*1050*/  SYNCS.ARRIVE.TRANS64.ART0 RZ, [R2+URZ+0x40], R3 ;  /* 0x0000400302ff79a7 */ /* 0x0005e200085000ff */
[----:B------:R-:W3:Y:S02]  /*1060*/  SYNCS.PHASECHK.TRANS64.TRYWAIT P0, [R8+URZ+0x50], R12 ;  /* 0x0000500c080075a7 */ /* 0x000ee400080011ff */
[----:B--23--:R-:W-:Y:S05]  /*1070*/  @!P0 BRA `(.L_x_12) ;  /* 0x0000003c00488947 */ /* 0x00cfea0003800000 */
.L_x_4:
[----:B------:R-:W-:-:S13]  /*1080*/  ISETP.NE.AND P0, PT, R71, 0x5, PT ;  /* 0x000000054700780c */ /* 0x000fda0003f05270 */
[----:B------:R-:W-:Y:S05]  /*1090*/  @P0 BRA `(.L_x_13) ;  /* 0x0000000400e00947 */ /* 0x000fea0003800000 */
[----:B------:R-:W3:Y:S01]  /*10a0*/  S2UR UR23, SR_CgaCtaId ;  /* 0x00000000001779c3 */ /* 0x000ee20000008800 */
[----:B------:R-:W-:Y:S02]  /*10b0*/  UMOV UR4, 0x400 ;  /* 0x0000040000047882 */ /* 0x000fe40000000000 */
[----:B---3--:R-:W-:-:S09]  /*10c0*/  ULEA UR23, UR23, UR4, 0x18 ;  /* 0x0000000417177291 */ /* 0x008fd2000f8ec0ff */
[----:B------:R-:W3:Y:S02]  /*10d0*/  SYNCS.PHASECHK.TRANS64.TRYWAIT P0, [UR23+0x40], RZ ;  /* 0x000040ffff0075a7 */ /* 0x000ee40008001117 */
[----:B---3--:R-:W-:Y:S05]  /*10e0*/  @!P0 BRA `(.L_x_14) ;  /* 0x0000003c00448947 */ /* 0x008fea0003800000 */
.L_x_64:
[----:B------:R-:W4:Y:S01]  /*10f0*/  LDS.128 R4, [UR23+0x2c810] ;  /* 0x02c81017ff047984 */ /* 0x000f220008000c00 */
[----:B---3--:R-:W-:Y:S01]  /*1100*/  HFMA2 R0, -RZ, RZ, 0, 5.9604644775390625e-08 ;  /* 0x00000001ff007431 */ /* 0x008fe200000001ff */
[----:B------:R-:W-:Y:S01]  /*1110*/  UMOV UR31, 0x1 ;  /* 0x00000001001f7882 */ /* 0x000fe20000000000 */
[----:B------:R-:W-:Y:S01]  /*1120*/  UMOV UR30, URZ ;  /* 0x000000ff001e7c82 */ /* 0x000fe20008000000 */
[----:B------:R3:W-:Y:S06]  /*1130*/  MEMBAR.ALL.CTA ;  /* 0x0000000000007992 */ /* 0x0007ec0000008000 */
[----:B---3--:R-:W3:Y:S02]  /*1140*/  FENCE.VIEW.ASYNC.S ;  /* 0x00000000000073c6 */ /* 0x008ee40000000000 */
[----:B---3--:R3:W-:Y:S01]  /*1150*/  SYNCS.ARRIVE.TRANS64.ART0 RZ, [UR23+0x50], R0 ;  /* 0x00005000ffff79a7 */ /* 0x0087e20008500017 */
[----:B----4-:R-:W-:-:S13]  /*1160*/  ISETP.NE.AND P0, PT, R7, 0x1, PT ;  /* 0x000000010700780c */ /* 0x010fda0003f05270 */
[----:B---3--:R-:W-:Y:S05]  /*1170*/  @P0 BRA `(.L_x_15) ;  /* 0x0000000400680947 */ /* 0x008fea0003800000 */
[----:B------:R-:W3:Y:S01]  /*1180*/  LDCU.64 UR4, c[0x0][0x348] ;  /* 0x00006900ff0477ac */ /* 0x000ee20008000a00 */
[----:B------:R-:W-:Y:S01]  /*1190*/  R2UR UR12, R5 ;  /* 0x00000000050c72ca */ /* 0x000fe200000e0000 */
[----:B--2---:R-:W-:Y:S01]  /*11a0*/  IMAD.MOV.U32 R8, RZ, RZ, 0x1 ;  /* 0x00000001ff087424 */ /* 0x004fe200078e00ff */
[----:B------:R-:W-:Y:S01]  /*11b0*/  R2UR UR20, R4 ;  /* 0x00000000041472ca */ /* 0x000fe200000e0000 */
[----:B------:R-:W-:Y:S01]  /*11c0*/  IMAD.MOV.U32 R2, RZ, RZ, RZ ;  /* 0x000000ffff027224 */ /* 0x000fe200078e00ff */
[----:B------:R-:W-:Y:S01]  /*11d0*/  R2UR UR28, R6 ;  /* 0x00000000061c72ca */ /* 0x000fe200000e0000 */
[----:B------:R-:W-:Y:S01]  /*11e0*/  UMOV UR31, 0x1 ;  /* 0x00000001001f7882 */ /* 0x000fe20000000000 */
[----:B------:R-:W-:Y:S01]  /*11f0*/  UMOV UR30, URZ ;  /* 0x000000ff001e7c82 */ /* 0x000fe20008000000 */
[----:B------:R-:W-:Y:S01]  /*1200*/  UMOV UR18, URZ ;  /* 0x000000ff00127c82 */ /* 0x000fe20008000000 */
[----:B------:R-:W-:Y:S01]  /*1210*/  UMOV UR10, URZ ;  /* 0x000000ff000a7c82 */ /* 0x000fe20008000000 */
[----:B---3--:R-:W-:-:S02]  /*1220*/  UIADD3 UR38, UP3, UPT, UR4, 0x40, URZ ;  /* 0x0000004004267890 */ /* 0x008fc4000ff7e0ff */
[----:B------:R-:W-:Y:S02]  /*1230*/  UIADD3 UR36, UP2, UPT, UR4, 0xc0, URZ ;  /* 0x000000c004247890 */ /* 0x000fe4000ff5e0ff */
[----:B------:R-:W-:Y:S02]  /*1240*/  UIADD3 UR34, UP1, UPT, UR4, 0x140, URZ ;  /* 0x0000014004227890 */ /* 0x000fe4000ff3e0ff */
[----:B------:R-:W-:Y:S02]  /*1250*/  UIADD3 UR32, UP0, UPT, UR4, 0x1c0, URZ ;  /* 0x000001c004207890 */ /* 0x000fe4000ff1e0ff */
[----:B------:R-:W-:Y:S02]  /*1260*/  UIADD3.X UR39, UPT, UPT, URZ, UR5, URZ, UP3, !UPT ;  /* 0x00000005ff277290 */ /* 0x000fe40009ffe4ff */
[----:B------:R-:W-:Y:S02]  /*1270*/  UIADD3.X UR37, UPT, UPT, URZ, UR5, URZ, UP2, !UPT ;  /* 0x00000005ff257290 */ /* 0x000fe400097fe4ff */
[----:B------:R-:W-:-:S02]  /*1280*/  UIADD3.X UR35, UPT, UPT, URZ, UR5, URZ, UP1, !UPT ;  /* 0x00000005ff237290 */ /* 0x000fc40008ffe4ff */
[----:B------:R-:W-:-:S12]  /*1290*/  UIADD3.X UR33, UPT, UPT, URZ, UR5, URZ, UP0, !UPT ;  /* 0x00000005ff217290 */ /* 0x000fd800087fe4ff */
.L_x_20:
[----:B------:R-:W-:Y:S01]  /*12a0*/  USHF.L.U32 UR4, UR31, 0x1f, URZ ;  /* 0x0000001f1f047899 */ /* 0x000fe200080006ff */
[----:B------:R-:W-:Y:S01]  /*12b0*/  HFMA2 R3, -RZ, RZ, 0, -16 ;  /* 0x0000cc00ff037431 */ /* 0x000fe200000001ff */
[----:B------:R-:W-:Y:S02]  /*12c0*/  ULEA UR5, UR30, UR23, 0x3 ;  /* 0x000000171e057291 */ /* 0x000fe4000f8e18ff */
[----:B------:R-:W-:Y:S02]  /*12d0*/  USHF.L.U32 UR27, UR12, 0x8, URZ ;  /* 0x000000080c1b7899 */ /* 0x000fe400080006ff */
[----:B------:R-:W-:Y:S01]  /*12e0*/  MOV R0, UR4 ;  /* 0x0000000400007c02 */ /* 0x000fe20008000f00 */
[----:B------:R-:W-:Y:S02]  /*12f0*/  USHF.L.U32 UR7, UR20, 0x7, URZ ;  /* 0x0000000714077899 */ /* 0x000fe400080006ff */
[----:B------:R-:W-:Y:S02]  /*1300*/  UIADD3 UR12, UPT, UPT, UR12, UR12, URZ ;  /* 0x0000000c0c0c7290 */ /* 0x000fe4000fffe0ff */
[----:B--2---:R2:W3:Y:S01]  /*1310*/  SYNCS.PHASECHK.TRANS64.TRYWAIT P2, [UR5+0x18], R0 ;  /* 0x00001800ff0075a7 */ /* 0x0044e20008041105 */
[----:B------:R-:W-:-:S09]  /*1320*/  UMOV UR29, URZ ;  /* 0x000000ff001d7c82 */ /* 0x000fd20008000000 */
.L_x_18:
[----:B----4-:R-:W-:Y:S02]  /*1330*/  UIADD3 UR11, UPT, UPT, UR30, 0x1, URZ ;  /* 0x000000011e0b7890 */ /* 0x010fe4000fffe0ff */
[----:B------:R-:W-:Y:S02]  /*1340*/  USHF.L.U32 UR6, UR29, 0x7, URZ ;  /* 0x000000071d067899 */ /* 0x000fe400080006ff */
[----:B------:R-:W-:Y:S02]  /*1350*/  ULEA UR5, UR30, UR23, 0x3 ;  /* 0x000000171e057291 */ /* 0x000fe4000f8e18ff */
[----:B------:R-:W-:Y:S02]  /*1360*/  ULEA UR4, UR30, UR23, 0xe ;  /* 0x000000171e047291 */ /* 0x000fe4000f8e70ff */
[----:B------:R-:W-:Y:S02]  /*1370*/  ULEA UR24, UR30, UR23, 0xf ;  /* 0x000000171e187291 */ /* 0x000fe4000f8e78ff */
[----:B------:R-:W-:-:S02]  /*1380*/  UISETP.NE.AND UP1, UPT, UR11, 0x3, UPT ;  /* 0x000000030b00788c */ /* 0x000fc4000bf25270 */
[----:B------:R-:W-:Y:S02]  /*1390*/  ULEA UR16, UR30, UR23, 0xa ;  /* 0x000000171e107291 */ /* 0x000fe4000f8e50ff */
[----:B------:R-:W-:Y:S02]  /*13a0*/  ULEA UR8, UR30, UR23, 0xb ;  /* 0x000000171e087291 */ /* 0x000fe4000f8e58ff */
[----:B------:R-:W-:Y:S02]  /*13b0*/  UIADD3 UR19, UPT, UPT, UR29, UR29, URZ ;  /* 0x0000001d1d137290 */ /* 0x000fe4000fffe0ff */
[----:B------:R-:W-:Y:S02]  /*13c0*/  UIADD3 UR4, UPT, UPT, UR4, 0x6400, URZ ;  /* 0x0000640004047890 */ /* 0x000fe4000fffe0ff */
[----:B------:R-:W-:Y:S02]  /*13d0*/  UIADD3 UR24, UPT, UPT, UR24, 0x12400, URZ ;  /* 0x0001240018187890 */ /* 0x000fe4000fffe0ff */
[----:B------:R-:W-:-:S02]  /*13e0*/  USEL UR9, URZ, 0x1, UP1 ;  /* 0x00000001ff097887 */ /* 0x000fc40008800000 */
[----:B------:R-:W-:Y:S01]  /*13f0*/  UISETP.GT.U32.AND UP0, UPT, UR29, 0x1e, UPT ;  /* 0x0000001e1d00788c */ /* 0x000fe2000bf04070 */
[----:B------:R-:W-:Y:S01]  /*1400*/  UMOV UR13, UR28 ;  /* 0x0000001c000d7c82 */ /* 0x000fe20008000000 */
[----:B------:R-:W-:Y:S01]  /*1410*/  UMOV UR25, UR5 ;  /* 0x0000000500197c82 */ /* 0x000fe20008000000 */
[----:B------:R-:W-:Y:S01]  /*1420*/  UMOV UR26, UR6 ;  /* 0x00000006001a7c82 */ /* 0x000fe20008000000 */
[----:B--23--:R-:W-:Y:S07]  /*1430*/  @P2 BRA `(.L_x_16) ;  /* 0x0000000000102947 */ /* 0x00cfee0003800000 */
[----:B------:R-:W-:-:S06]  /*1440*/  USHF.L.U32 UR17, UR31, 0x1f, URZ ;  /* 0x0000001f1f117899 */ /* 0x000fcc00080006ff */
[----:B--2---:R-:W-:-:S04]  /*1450*/  MOV R0, UR17 ;  /* 0x0000001100007c02 */ /* 0x004fc80008000f00 */
[----:B------:R-:W2:Y:S02]  /*1460*/  SYNCS.PHASECHK.TRANS64.TRYWAIT P0, [UR5+0x18], R0 ;  /* 0x00001800ff0075a7 */ /* 0x000ea40008001105 */
[----:B--2---:R-:W-:Y:S05]  /*1470*/  @!P0 BRA `(.L_x_17) ;  /* 0x0000003800788947 */ /* 0x004fea0003800000 */
.L_x_16:
[----:B------:R-:W-:Y:S02]  /*1480*/  ELECT P1, URZ, PT ;  /* 0x0000000000ff782f */ /* 0x000fe40003820000 */
[----:B------:R-:W-:Y:S01]  /*1490*/  PLOP3.LUT P0, PT, PT, PT, UP0, 0x80, 0x8 ;  /* 0x000000000008781c */ /* 0x000fe20003f0f008 */
[----:B------:R-:W-:Y:S01]  /*14a0*/  ULOP3.LUT UR31, UR31, UR9, URZ, 0x3c, !UPT ;  /* 0x000000091f1f7292 */ /* 0x000fe2000f8e3cff */
[----:B------:R-:W-:Y:S01]  /*14b0*/  PLOP3.LUT P2, PT, PT, PT, PT, 0x80, 0x8 ;  /* 0x000000000008781c */ /* 0x000fe20003f4f070 */
[----:B------:R-:W-:Y:S02]  /*14c0*/  USEL UR30, UR11, URZ, UP1 ;  /* 0x000000ff0b1e7287 */ /* 0x000fe40008800000 */
[----:B------:R-:W-:Y:S02]  /*14d0*/  UIADD3 UR16, UPT, UPT, UR16, 0x2a400, URZ ;  /* 0x0002a40010107890 */ /* 0x000fe4000fffe0ff */
[----:B------:R-:W-:Y:S02]  /*14e0*/  UIADD3 UR8, UPT, UPT, UR8, 0x2b000, URZ ;  /* 0x0002b00008087890 */ /* 0x000fe4000fffe0ff */
[----:B------:R-:W-:-:S02]  /*14f0*/  @!UP0 USHF.L.U32 UR21, UR31, 0x1f, URZ ;  /* 0x0000001f1f158899 */ /* 0x000fc400080006ff */
[----:B------:R-:W-:Y:S01]  /*1500*/  @!UP0 ULEA UR22, UR30, UR23, 0x3 ;  /* 0x000000171e168291 */ /* 0x000fe2000f8e18ff */
[----:B------:R4:W-:Y:S01]  /*1510*/  @P1 SYNCS.ARRIVE.TRANS64 RZ, [UR5], R3 ;  /* 0x00000003ffff19a7 */ /* 0x0009e20008000005 */
[----:B------:R-:W-:Y:S01]  /*1520*/  UMOV UR17, UR5 ;  /* 0x0000000500117c82 */ /* 0x000fe20008000000 */
[----:B------:R4:W-:Y:S01]  /*1530*/  UTMALDG.2D [UR4], [UR38], desc[URZ] ;  /* 0x0000ff04260075b4 */ /* 0x0009e20008009000 */
[----:B--2---:R-:W-:Y:S01]  /*1540*/  IMAD.U32 R0, RZ, RZ, UR21 ;  /* 0x00000015ff007e24 */ /* 0x004fe2000f8e00ff */
[----:B------:R-:W-:Y:S01]  /*1550*/  UMOV UR9, UR5 ;  /* 0x0000000500097c82 */ /* 0x000fe20008000000 */
[----:B------:R-:W-:Y:S01]  /*1560*/  UMOV UR11, UR19 ;  /* 0x00000013000b7c82 */ /* 0x000fe20008000000 */
[----:B------:R-:W-:Y:S01]  /*1570*/  UIADD3 UR29, UPT, UPT, UR29, 0x1, URZ ;  /* 0x000000011d1d7890 */ /* 0x000fe2000fffe0ff */
[----:B------:R4:W-:Y:S03]  /*1580*/  UTMALDG.3D [UR24], [UR36], desc[URZ] ;  /* 0x0000ff18240075b4 */ /* 0x0009e60008011000 */
[----:B------:R-:W-:Y:S01]  /*1590*/  UISETP.NE.AND UP0, UPT, UR29, 0x20, UPT ;  /* 0x000000201d00788c */ /* 0x000fe2000bf05270 */
[----:B------:R4:W-:Y:S01]  /*15a0*/  UTMALDG.3D [UR16], [UR34], desc[URZ] ;  /* 0x0000ff10220075b4 */ /* 0x0009e20008011000 */
[----:B------:R4:W-:Y:S01]  /*15b0*/  UTMALDG.4D [UR8], [UR32], desc[URZ] ;  /* 0x0000ff08200075b4 */ /* 0x0009e20008019000 */
[----:B------:R4:W2:Y:S06]  /*15c0*/  @!P0 SYNCS.PHASECHK.TRANS64.TRYWAIT P2, [UR22+0x18], R0 ;  /* 0x00001800ff0085a7 */ /* 0x0008ac0008041116 */
[----:B------:R-:W-:Y:S05]  /*15d0*/  BRA.U UP0, `(.L_x_18) ;  /* 0xfffffffd00547547 */ /* 0x000fea000b83ffff */
[----:B----4-:R-:W-:Y:S02]  /*15e0*/  LEA R3, R8, UR23, 0x3 ;  /* 0x0000001708037c11 */ /* 0x010fe4000f8e18ff */
[----:B------:R-:W-:-:S04]  /*15f0*/  SHF.L.U32 R4, R2, 0x1f, RZ ;  /* 0x0000001f02047819 */ /* 0x000fc800000006ff */
[----:B------:R-:W3:Y:S02]  /*1600*/  SYNCS.PHASECHK.TRANS64.TRYWAIT P0, [R3+URZ+0x40], R4 ;  /* 0x00004004030075a7 */ /* 0x000ee400080011ff */
[----:B---3--:R-:W-:Y:S05]  /*1610*/  @!P0 BRA `(.L_x_19) ;  /* 0x0000003800308947 */ /* 0x008fea0003800000 */
.L_x_67:
[C---:B------:R-:W-:Y:S01]  /*1620*/  LEA R4, R8.reuse, UR23, 0x4 ;  /* 0x0000001708047c11 */ /* 0x040fe2000f8e20ff */
[----:B------:R-:W-:Y:S02]  /*1630*/  VIADD R8, R8, 0x1 ;  /* 0x0000000108087836 */ /* 0x000fe40000000000 */
[----:B------:R-:W-:-:S03]  /*1640*/  IMAD.MOV.U32 R0, RZ, RZ, 0x1 ;  /* 0x00000001ff007424 */ /* 0x000fc600078e00ff */
[----:B---3--:R-:W3:Y:S01]  /*1650*/  LDS.128 R4, [R4+0x2c810] ;  /* 0x02c8100004047984 */ /* 0x008ee20000000c00 */
[C---:B------:R-:W-:Y:S01]  /*1660*/  ISETP.NE.AND P1, PT, R8.reuse, 0x2, PT ;  /* 0x000000020800780c */ /* 0x040fe20003f25270 */
[----:B------:R4:W-:Y:S06]  /*1670*/  MEMBAR.ALL.CTA ;  /* 0x0000000000007992 */ /* 0x0009ec0000008000 */
[----:B----4-:R-:W4:Y:S01]  /*1680*/  FENCE.VIEW.ASYNC.S ;  /* 0x00000000000073c6 */ /* 0x010f220000000000 */
[----:B------:R-:W-:Y:S01]  /*1690*/  SEL R8, R8, RZ, P1 ;  /* 0x000000ff08087207 */ /* 0x000fe20000800000 */
[----:B----4-:R4:W-:Y:S01]  /*16a0*/  SYNCS.ARRIVE.TRANS64.ART0 RZ, [R3+URZ+0x50], R0 ;  /* 0x0000500003ff79a7 */ /* 0x0109e200085000ff */
[----:B---3--:R-:W-:-:S02]  /*16b0*/  ISETP.NE.AND P0, PT, R7, 0x1, PT ;  /* 0x000000010700780c */ /* 0x008fc40003f05270 */
[----:B------:R-:W-:Y:S02]  /*16c0*/  R2UR UR12, R5 ;  /* 0x00000000050c72ca */ /* 0x000fe400000e0000 */
[----:B------:R-:W-:Y:S02]  /*16d0*/  R2UR UR20, R4 ;  /* 0x00000000041472ca */ /* 0x000fe400000e0000 */
[----:B------:R-:W-:Y:S02]  /*16e0*/  R2UR UR28, R6 ;  /* 0x00000000061c72ca */ /* 0x000fe400000e0000 */
[----:B----4-:R-:W-:-:S04]  /*16f0*/  SEL R3, RZ, 0x1, P1 ;  /* 0x00000001ff037807 */ /* 0x010fc80000800000 */
[----:B------:R-:W-:Y:S01]  /*1700*/  LOP3.LUT R2, R2, R3, RZ, 0x3c, !PT ;  /* 0x0000000302027212 */ /* 0x000fe200078e3cff */
[----:B------:R-:W-:Y:S08]  /*1710*/  @!P0 BRA `(.L_x_20) ;  /* 0xfffffff800e08947 */ /* 0x000ff0000383ffff */
.L_x_15:
[----:B------:R-:W-:Y:S02]  /*1720*/  UISETP.NE.AND UP0, UPT, UR30, 0x2, UPT ;  /* 0x000000021e00788c */ /* 0x000fe4000bf05270 */
[----:B------:R-:W-:-:S04]  /*1730*/  UIADD3 UR4, UPT, UPT, UR30, 0x2, URZ ;  /* 0x000000021e047890 */ /* 0x000fc8000fffe0ff */
[----:B------:R-:W-:-:S04]  /*1740*/  USEL UR4, UR4, 0x1, UP0 ;  /* 0x0000000104047887 */ /* 0x000fc80008000000 */
[----:B------:R-:W-:-:S04]  /*1750*/  UISETP.NE.AND UP0, UPT, UR4, 0x3, UPT ;  /* 0x000000030400788c */ /* 0x000fc8000bf05270 */
[----:B------:R-:W-:Y:S02]  /*1760*/  UISETP.EQ.XOR UP1, UPT, UR30, 0x2, !UP0 ;  /* 0x000000021e00788c */ /* 0x000fe4000c722a70 */
[----:B------:R-:W-:Y:S02]  /*1770*/  USEL UR4, UR4, URZ, UP0 ;  /* 0x000000ff04047287 */ /* 0x000fe40008000000 */
[----:B------:R-:W-:Y:S02]  /*1780*/  USEL UR5, URZ, 0x1, !UP1 ;  /* 0x00000001ff057887 */ /* 0x000fe4000c800000 */
[----:B------:R-:W-:Y:S02]  /*1790*/  ULEA UR4, UR4, UR23, 0x3 ;  /* 0x0000001704047291 */ /* 0x000fe4000f8e18ff */
[----:B------:R-:W-:-:S04]  /*17a0*/  ULOP3.LUT UR5, UR31, UR5, URZ, 0x3c, !UPT ;  /* 0x000000051f057292 */ /* 0x000fc8000f8e3cff */
[----:B------:R-:W-:-:S06]  /*17b0*/  USHF.L.U32 UR5, UR5, 0x1f, URZ ;  /* 0x0000001f05057899 */ /* 0x000fcc00080006ff */
[----:B------:R-:W-:-:S04]  /*17c0*/  MOV R0, UR5 ;  /* 0x0000000500007c02 */ /* 0x000fc80008000f00 */
[----:B------:R-:W3:Y:S02]  /*17d0*/  SYNCS.PHASECHK.TRANS64.TRYWAIT P0, [UR4+0x18], R0 ;  /* 0x00001800ff0075a7 */ /* 0x000ee40008001104 */
[----:B---3--:R-:W-:Y:S05]  /*17e0*/  @!P0 BRA `(.L_x_21) ;  /* 0x0000003400d48947 */ /* 0x008fea0003800000 */
.L_x_69:
[----:B------:R-:W-:-:S13]  /*17f0*/  ELECT P0, URZ, PT ;  /* 0x0000000000ff782f */ /* 0x000fda0003800000 */
[----:B---3--:R-:W-:-:S04]  /*1800*/  @P0 MOV R0, 0xcc00 ;  /* 0x0000cc0000000802 */ /* 0x008fc80000000f00 */
[----:B------:R3:W-:Y:S03]  /*1810*/  @P0 SYNCS.ARRIVE.TRANS64 RZ, [UR4], R0 ;  /* 0x00000000ffff09a7 */ /* 0x0007e60008000004 */
.L_x_13:
[----:B------:R-:W-:-:S13]  /*1820*/  ISETP.NE.AND P0, PT, R71, 0x4, PT ;  /* 0x000000044700780c */ /* 0x000fda0003f05270 */
[----:B------:R-:W-:Y:S05]  /*1830*/  @P0 BRA `(.L_x_22) ;  /* 0x0000000800d80947 */ /* 0x000fea0003800000 */
[----:B------:R-:W4:Y:S08]  /*1840*/  S2UR UR12, SR_CgaCtaId ;  /* 0x00000000000c79c3 */ /* 0x000f300000008800 */
[----:B------:R-:W-:Y:S06]  /*1850*/  BAR.SYNC.DEFER_BLOCKING 0x3, 0xa0 ;  /* 0x00c2800000007b1d */ /* 0x000fec0000010000 */
[----:B------:R-:W-:-:S02]  /*1860*/  UMOV UR4, 0x400 ;  /* 0x0000040000047882 */ /* 0x000fc40000000000 */
[----:B----4-:R-:W-:-:S09]  /*1870*/  ULEA UR12, UR12, UR4, 0x18 ;  /* 0x000000040c0c7291 */ /* 0x010fd2000f8ec0ff */
[----:B---3--:R-:W3:Y:S01]  /*1880*/  LDS R0, [UR12+0x68] ;  /* 0x0000680cff007984 */ /* 0x008ee20008000800 */
[----:B------:R-:W4:Y:S02]  /*1890*/  SYNCS.PHASECHK.TRANS64.TRYWAIT P0, [UR12+0x40], RZ ;  /* 0x000040ffff0075a7 */ /* 0x000f24000800110c */
[----:B---34-:R-:W-:Y:S05]  /*18a0*/  @!P0 BRA `(.L_x_23) ;  /* 0x0000003400c48947 */ /* 0x018fea0003800000 */
.L_x_71:
[----:B------:R-:W4:Y:S01]  /*18b0*/  LDS R3, [UR12+0x2c81c] ;  /* 0x02c81c0cff037984 */ /* 0x000f220008000800 */
[----:B---3--:R-:W-:Y:S01]  /*18c0*/  IMAD.MOV.U32 R2, RZ, RZ, 0x1 ;  /* 0x00000001ff027424 */ /* 0x008fe200078e00ff */
[----:B------:R-:W-:Y:S01]  /*18d0*/  R2UR UR32, R0 ;  /* 0x00000000002072ca */ /* 0x000fe200000e0000 */
[----:B------:R-:W-:Y:S01]  /*18e0*/  UMOV UR31, 0x1 ;  /* 0x00000001001f7882 */ /* 0x000fe20000000000 */
[----:B------:R3:W-:Y:S06]  /*18f0*/  MEMBAR.ALL.CTA ;  /* 0x0000000000007992 */ /* 0x0007ec0000008000 */
[----:B---3--:R-:W3:Y:S02]  /*1900*/  FENCE.VIEW.ASYNC.S ;  /* 0x00000000000073c6 */ /* 0x008ee40000000000 */
[----:B---3--:R3:W-:Y:S01]  /*1910*/  SYNCS.ARRIVE.TRANS64.ART0 RZ, [UR12+0x50], R2 ;  /* 0x00005002ffff79a7 */ /* 0x0087e2000850000c */
[----:B----4-:R-:W-:-:S13]  /*1920*/  ISETP.NE.AND P0, PT, R3, 0x1, PT ;  /* 0x000000010300780c */ /* 0x010fda0003f05270 */
[----:B---3--:R-:W-:Y:S05]  /*1930*/  @P0 BRA `(.L_x_24) ;  /* 0x0000000800780947 */ /* 0x008fea0003800000 */
[----:B------:R-:W-:Y:S01]  /*1940*/  UIADD3 UR10, UPT, UPT, UR32, 0x1d0, URZ ;  /* 0x000001d0200a7890 */ /* 0x000fe2000fffe0ff */
[----:B------:R-:W-:Y:S01]  /*1950*/  HFMA2 R5, -RZ, RZ, 0, 5.9604644775390625e-08 ;  /* 0x00000001ff057431 */ /* 0x000fe200000001ff */
[----:B------:R-:W-:Y:S01]  /*1960*/  UIADD3 UR8, UPT, UPT, UR32, 0x1d4, URZ ;  /* 0x000001d420087890 */ /* 0x000fe2000fffe0ff */
[----:B------:R-:W-:Y:S01]  /*1970*/  MOV R4, RZ ;  /* 0x000000ff00047202 */ /* 0x000fe20000000f00 */
[----:B------:R-:W-:Y:S02]  /*1980*/  UIADD3 UR6, UPT, UPT, UR32, -0x7ffffe30, URZ ;  /* 0x800001d020067890 */ /* 0x000fe4000fffe0ff */
[----:B------:R-:W-:Y:S02]  /*1990*/  UIADD3 UR4, UPT, UPT, UR32, -0x7ffffe2c, URZ ;  /* 0x800001d420047890 */ /* 0x000fe4000fffe0ff */
[----:B------:R-:W-:Y:S02]  /*19a0*/  UIADD3 UR11, UPT, UPT, UR32, 0x1e0, URZ ;  /* 0x000001e0200b7890 */ /* 0x000fe4000fffe0ff */
[----:B------:R-:W-:-:S02]  /*19b0*/  UIADD3 UR9, UPT, UPT, UR32, 0x1e8, URZ ;  /* 0x000001e820097890 */ /* 0x000fc4000fffe0ff */
[----:B------:R-:W-:Y:S02]  /*19c0*/  UIADD3 UR7, UPT, UPT, UR32, -0x7ffffe20, URZ ;  /* 0x800001e020077890 */ /* 0x000fe4000fffe0ff */
[----:B------:R-:W-:Y:S02]  /*19d0*/  USHF.R.U32.HI UR18, URZ, 0x1, UR10 ;  /* 0x00000001ff127899 */ /* 0x000fe4000801160a */
[----:B------:R-:W-:Y:S02]  /*19e0*/  USHF.R.U32.HI UR17, URZ, 0x1, UR6 ;  /* 0x00000001ff117899 */ /* 0x000fe40008011606 */
[----:B------:R-:W-:Y:S01]  /*19f0*/  USHF.R.U32.HI UR16, URZ, 0x1, UR8 ;  /* 0x00000001ff107899 */ /* 0x000fe20008011608 */
[----:B------:R-:W-:Y:S01]  /*1a00*/  UMOV UR34, 0x8c02000 ;  /* 0x08c0200000227882 */ /* 0x000fe20000000000 */
[----:B------:R-:W-:Y:S02]  /*1a10*/  UIADD3 UR5, UPT, UPT, UR32, -0x7ffffe18, URZ ;  /* 0x800001e820057890 */ /* 0x000fe4000fffe0ff */
[----:B------:R-:W-:-:S02]  /*1a20*/  USHF.R.U32.HI UR13, URZ, 0x1, UR4 ;  /* 0x00000001ff0d7899 */ /* 0x000fc40008011604 */
[----:B------:R-:W-:Y:S02]  /*1a30*/  UIADD3 UR19, UPT, UPT, UR12, 0x2b000, URZ ;  /* 0x0002b0000c137890 */ /* 0x000fe4000fffe0ff */
[----:B------:R-:W-:Y:S02]  /*1a40*/  UIADD3 UR20, UPT, UPT, UR12, 0x2a400, URZ ;  /* 0x0002a4000c147890 */ /* 0x000fe4000fffe0ff */
[----:B------:R-:W-:Y:S02]  /*1a50*/  UIADD3 UR21, UPT, UPT, UR12, 0x6400, URZ ;  /* 0x000064000c157890 */ /* 0x000fe4000fffe0ff */
[----:B------:R-:W-:Y:S02]  /*1a60*/  UIADD3 UR22, UPT, UPT, UR12, 0x12400, URZ ;  /* 0x000124000c167890 */ /* 0x000fe4000fffe0ff */
[----:B------:R-:W-:Y:S02]  /*1a70*/  USEL UR23, URZ, 0x4000, UP6 ;  /* 0x00004000ff177887 */ /* 0x000fe4000b000000 */
[----:B------:R-:W-:-:S02]  /*1a80*/  USHF.R.U32.HI UR46, URZ, 0x1a, UR11 ;  /* 0x0000001aff2e7899 */ /* 0x000fc4000801160b */
[----:B------:R-:W-:Y:S02]  /*1a90*/  USHF.R.U32.HI UR40, URZ, 0x1a, UR7 ;  /* 0x0000001aff287899 */ /* 0x000fe40008011607 */
[----:B------:R-:W-:Y:S02]  /*1aa0*/  USHF.R.U32.HI UR36, URZ, 0x1a, UR9 ;  /* 0x0000001aff247899 */ /* 0x000fe40008011609 */
[----:B------:R-:W-:Y:S02]  /*1ab0*/  USEL UR34, UR34, 0x8c00000, !UP5 ;  /* 0x08c0000022227887 */ /* 0x000fe4000e800000 */
[----:B------:R-:W-:Y:S02]  /*1ac0*/  ULOP3.LUT UR18, UR18, 0x60000000, URZ, 0xc0, !UPT ;  /* 0x6000000012127892 */ /* 0x000fe4000f8ec0ff */
[----:B------:R-:W-:Y:S02]  /*1ad0*/  ULOP3.LUT UR17, UR17, 0x60000000, URZ, 0xc0, !UPT ;  /* 0x6000000011117892 */ /* 0x000fe4000f8ec0ff */
[----:B------:R-:W-:-:S02]  /*1ae0*/  ULOP3.LUT UR16, UR16, 0x60000000, URZ, 0xc0, !UPT ;  /* 0x6000000010107892 */ /* 0x000fc4000f8ec0ff */
[----:B------:R-:W-:Y:S02]  /*1af0*/  USHF.R.U32.HI UR35, URZ, 0x1a, UR5 ;  /* 0x0000001aff237899 */ /* 0x000fe40008011605 */
[----:B------:R-:W-:Y:S02]  /*1b00*/  ULOP3.LUT UR13, UR13, 0x60000000, URZ, 0xc0, !UPT ;  /* 0x600000000d0d7892 */ /* 0x000fe4000f8ec0ff */
[----:B------:R-:W-:Y:S02]  /*1b10*/  USHF.R.U32.HI UR19, URZ, 0x4, UR19 ;  /* 0x00000004ff137899 */ /* 0x000fe40008011613 */
[----:B------:R-:W-:Y:S02]  /*1b20*/  USHF.R.U32.HI UR20, URZ, 0x4, UR20 ;  /* 0x00000004ff147899 */ /* 0x000fe40008011614 */
[----:B------:R-:W-:Y:S02]  /*1b30*/  USHF.R.U32.HI UR21, URZ, 0x4, UR21 ;  /* 0x00000004ff157899 */ /* 0x000fe40008011615 */
[----:B------:R-:W-:-:S02]  /*1b40*/  USHF.R.U32.HI UR22, URZ, 0x4, UR22 ;  /* 0x00000004ff167899 */ /* 0x000fc40008011616 */
[----:B------:R-:W-:Y:S02]  /*1b50*/  UIADD3 UR34, UPT, UPT, UR23, UR34, URZ ;  /* 0x0000002217227290 */ /* 0x000fe4000fffe0ff */
[----:B------:R-:W-:Y:S02]  /*1b60*/  ULOP3.LUT UR46, UR18, 0x30, UR46, 0xf8, !UPT ;  /* 0x00000030122e7892 */ /* 0x000fe4000f8ef82e */
[----:B------:R-:W-:Y:S02]  /*1b70*/  ULOP3.LUT UR40, UR17, 0x30, UR40, 0xf8, !UPT ;  /* 0x0000003011287892 */ /* 0x000fe4000f8ef828 */
[----:B------:R-:W-:Y:S02]  /*1b80*/  ULOP3.LUT UR36, UR16, 0x30, UR36, 0xf8, !UPT ;  /* 0x0000003010247892 */ /* 0x000fe4000f8ef824 */
[----:B------:R-:W-:Y:S02]  /*1b90*/  ULOP3.LUT UR35, UR13, 0x30, UR35, 0xf8, !UPT ;  /* 0x000000300d237892 */ /* 0x000fe4000f8ef823 */
[----:B------:R-:W-:-:S02]  /*1ba0*/  ULOP3.LUT UR19, UR19, 0x3fc0, URZ, 0xc0, !UPT ;  /* 0x00003fc013137892 */ /* 0x000fc4000f8ec0ff */
[----:B------:R-:W-:Y:S02]  /*1bb0*/  ULOP3.LUT UR20, UR20, 0x3fc0, URZ, 0xc0, !UPT ;  /* 0x00003fc014147892 */ /* 0x000fe4000f8ec0ff */
[----:B------:R-:W-:Y:S02]  /*1bc0*/  ULOP3.LUT UR21, UR21, 0x3fc0, URZ, 0xc0, !UPT ;  /* 0x00003fc015157892 */ /* 0x000fe4000f8ec0ff */
[----:B------:R-:W-:Y:S02]  /*1bd0*/  ULOP3.LUT UR22, UR22, 0x3fc0, URZ, 0xc0, !UPT ;  /* 0x00003fc016167892 */ /* 0x000fe4000f8ec0ff */
[----:B------:R-:W-:Y:S02]  /*1be0*/  ULOP3.LUT UR47, UR46, UR34, URZ, 0xfc, !UPT ;  /* 0x000000222e2f7292 */ /* 0x000fe4000f8efcff */
[----:B------:R-:W-:Y:S02]  /*1bf0*/  ULOP3.LUT UR41, UR40, UR34, URZ, 0xfc, !UPT ;  /* 0x0000002228297292 */ /* 0x000fe4000f8efcff */
[----:B------:R-:W-:-:S02]  /*1c00*/  ULOP3.LUT UR37, UR36, UR34, URZ, 0xfc, !UPT ;  /* 0x0000002224257292 */ /* 0x000fc4000f8efcff */
[----:B------:R-:W-:Y:S02]  /*1c10*/  ULOP3.LUT UR35, UR35, UR34, URZ, 0xfc, !UPT ;  /* 0x0000002223237292 */ /* 0x000fe4000f8efcff */
[----:B------:R-:W-:Y:S02]  /*1c20*/  UIADD3 UR24, UPT, UPT, UR12, 0x30, URZ ;  /* 0x000000300c187890 */ /* 0x000fe4000fffe0ff */
[----:B------:R-:W-:Y:S02]  /*1c30*/  ULOP3.LUT UR19, UR19, 0x10000, URZ, 0xfc, !UPT ;  /* 0x0001000013137892 */ /* 0x000fe4000f8efcff */
[----:B------:R-:W-:Y:S02]  /*1c40*/  ULOP3.LUT UR20, UR20, 0x10000, URZ, 0xfc, !UPT ;  /* 0x0001000014147892 */ /* 0x000fe4000f8efcff */
[----:B------:R-:W-:Y:S02]  /*1c50*/  ULOP3.LUT UR21, UR21, 0x10000, URZ, 0xfc, !UPT ;  /* 0x0001000015157892 */ /* 0x000fe4000f8efcff */
[----:B------:R-:W-:Y:S01]  /*1c60*/  ULOP3.LUT UR22, UR22, 0x10000, URZ, 0xfc, !UPT ;  /* 0x0001000016167892 */ /* 0x000fe2000f8efcff */
[----:B------:R-:W-:Y:S01]  /*1c70*/  UMOV UR31, 0x1 ;  /* 0x00000001001f7882 */ /* 0x000fe20000000000 */
[----:B------:R-:W-:Y:S01]  /*1c80*/  UMOV UR30, URZ ;  /* 0x000000ff001e7c82 */ /* 0x000fe20008000000 */
[----:B------:R-:W-:Y:S01]  /*1c90*/  UMOV UR29, URZ ;  /* 0x000000ff001d7c82 */ /* 0x000fe20008000000 */
[----:B------:R-:W-:Y:S01]  /*1ca0*/  UMOV UR46, URZ ;  /* 0x000000ff002e7c82 */ /* 0x000fe20008000000 */
[----:B------:R-:W-:Y:S01]  /*1cb0*/  UMOV UR40, URZ ;  /* 0x000000ff00287c82 */ /* 0x000fe20008000000 */
[----:B------:R-:W-:Y:S01]  /*1cc0*/  UMOV UR36, URZ ;  /* 0x000000ff00247c82 */ /* 0x000fe20008000000 */
[----:B------:R-:W-:-:S05]  /*1cd0*/  UMOV UR34, URZ ;  /* 0x000000ff00227c82 */ /* 0x000fca0008000000 */
.L_x_31:
[----:B------:R-:W-:Y:S02]  /*1ce0*/  USHF.L.U32 UR16, UR30, 0x1f, URZ ;  /* 0x0000001f1e107899 */ /* 0x000fe400080006ff */
[----:B------:R-:W-:Y:S02]  /*1cf0*/  ULEA UR17, UR29, UR12, 0x3 ;  /* 0x0000000c1d117291 */ /* 0x000fe4000f8e18ff */
[----:B------:R-:W-:Y:S02]  /*1d00*/  USHF.L.U32 UR13, UR31, 0x1f, URZ ;  /* 0x0000001f1f0d7899 */ /* 0x000fe400080006ff */
[----:B----4-:R-:W-:Y:S01]  /*1d10*/  MOV R2, UR16 ;  /* 0x0000001000027c02 */ /* 0x010fe20008000f00 */
[----:B------:R-:W-:Y:S02]  /*1d20*/  ULOP3.LUT UR31, UR31, 0x1, URZ, 0x3c, !UPT ;  /* 0x000000011f1f7892 */ /* 0x000fe4000f8e3cff */
[----:B------:R-:W-:Y:S01]  /*1d30*/  UPLOP3.LUT UP2, UPT, UPT, UPT, UPT, 0x40, 0x4 ;  /* 0x000000000004789c */ /* 0x000fe20003f4e870 */
[----:B------:R-:W-:Y:S01]  /*1d40*/  MOV R0, UR13 ;  /* 0x0000000d00007c02 */ /* 0x000fe20008000f00 */
[----:B------:R3:W4:Y:S01]  /*1d50*/  SYNCS.PHASECHK.TRANS64.TRYWAIT P1, [UR17], R2 ;  /* 0x00000002ff0075a7 */ /* 0x0007220008021111 */
[----:B------:R-:W-:-:S02]  /*1d60*/  UIMAD UR17, UR31, 0xd0, UR32 ;  /* 0x000000d01f1178a4 */ /* 0x000fc4000f8e0220 */
[----:B------:R-:W5:Y:S02]  /*1d70*/  SYNCS.PHASECHK.TRANS64.TRYWAIT P0, [UR12+0x38], R0 ;  /* 0x00003800ff0075a7 */ /* 0x000f64000800110c */
[----:B---345:R-:W-:Y:S08]  /*1d80*/  @P0 BRA `(.L_x_25) ;  /* 0x0000000000080947 */ /* 0x038ff00003800000 */
[----:B------:R-:W3:Y:S02]  /*1d90*/  SYNCS.PHASECHK.TRANS64.TRYWAIT P0, [UR12+0x38], R0 ;  /* 0x00003800ff0075a7 */ /* 0x000ee4000800110c */
[----:B---3--:R-:W-:Y:S05]  /*1da0*/  @!P0 BRA `(.L_x_26) ;  /* 0x00000030009c8947 */ /* 0x008fea0003800000 */
.L_x_25:
[----:B------:R-:W-:-:S05]  /*1db0*/  UMOV UR27, URZ ;  /* 0x000000ff001b7c82 */ /* 0x000fca0008000000 */
.L_x_29:
[----:B------:R-:W-:Y:S02]  /*1dc0*/  UIADD3 UR23, UPT, UPT, UR29, 0x1, URZ ;  /* 0x000000011d177890 */ /* 0x000fe4000fffe0ff */
[----:B------:R-:W-:Y:S02]  /*1dd0*/  UISETP.GT.U32.AND UP0, UPT, UR27, 0x1e, UPT ;  /* 0x0000001e1b00788c */ /* 0x000fe4000bf04070 */
[----:B----4-:R-:W-:Y:S02]  /*1de0*/  ULEA UR62, UR29, UR20, 0x6 ;  /* 0x000000141d3e7291 */ /* 0x010fe4000f8e30ff */
[----:B------:R-:W-:Y:S02]  /*1df0*/  ULEA UR58, UR29, UR19, 0x7 ;  /* 0x000000131d3a7291 */ /* 0x000fe4000f8e38ff */
[----:B------:R-:W-:Y:S01]  /*1e00*/  ULEA UR50, UR29, UR22, 0xb ;  /* 0x000000161d327291 */ /* 0x000fe2000f8e58ff */
[----:B------:R-:W-:Y:S01]  /*1e10*/  PLOP3.LUT P0, PT, PT, PT, UP0, 0x80, 0x8 ;  /* 0x000000000008781c */ /* 0x000fe20003f0f008 */
[----:B------:R-:W-:Y:S02]  /*1e20*/  ULEA UR48, UR29, UR21, 0xa ;  /* 0x000000151d307291 */ /* 0x000fe4000f8e50ff */
[----:B------:R-:W-:Y:S02]  /*1e30*/  ULEA UR13, UR29, UR12, 0x3 ;  /* 0x0000000c1d0d7291 */ /* 0x000fe4000f8e18ff */
[----:B------:R-:W-:Y:S02]  /*1e40*/  UISETP.NE.AND UP1, UPT, UR23, 0x3, UPT ;  /* 0x000000031700788c */ /* 0x000fe4000bf25270 */
[----:B------:R-:W-:Y:S02]  /*1e50*/  UIADD3 UR60, UPT, UPT, UR62, 0x20, URZ ;  /* 0x000000203e3c7890 */ /* 0x000fe4000fffe0ff */
        /* <DEDUP_REMOVED lines=10> */
[----:B------:R-:W-:Y:S02]  /*1f00*/  USEL UR25, URZ, 0x1, UP1 ;  /* 0x00000001ff197887 */ /* 0x000fe40008800000 */
[----:B------:R-:W-:Y:S01]  /*1f10*/  USEL UR29, UR23, URZ, UP1 ;  /* 0x000000ff171d7287 */ /* 0x000fe20008800000 */
[----:B------:R-:W-:Y:S01]  /*1f20*/  UMOV UR63, 0x4008 ;  /* 0x00004008003f7882 */ /* 0x000fe20000000000 */
        /* <DEDUP_REMOVED lines=10> */
[----:B---3--:R-:W-:Y:S05]  /*1fd0*/  @P1 BRA `(.L_x_27) ;  /* 0x0000000000101947 */ /* 0x008fea0003800000 */
[----:B------:R-:W-:Y:S06]  /*1fe0*/  USHF.L.U32 UR23, UR30, 0x1f, URZ ;  /* 0x0000001f1e177899 */ /* 0x000fec00080006ff */
[----:B---3--:R-:W-:Y:S04]  /*1ff0*/  MOV R0, UR23 ;  /* 0x0000001700007c02 */ /* 0x008fe80008000f00 */
[----:B------:R-:W3:Y:S02]  /*2000*/  SYNCS.PHASECHK.TRANS64.TRYWAIT P1, [UR13], R0 ;  /* 0x00000000ff0075a7 */ /* 0x000ee4000802110d */
[----:B---3--:R-:W-:Y:S05]  /*2010*/  @!P1 BRA `(.L_x_28) ;  /* 0x0000003000209947 */ /* 0x008fea0003800000 */
.L_x_27:
[----:B------:R-:W-:Y:S01]  /*2020*/  ULOP3.LUT UR30, UR30, UR25, URZ, 0x3c, !UPT ;  /* 0x000000191e1e7292 */ /* 0x000fe2000f8e3cff */
[----:B------:R-:W-:Y:S01]  /*2030*/  PLOP3.LUT P1, PT, PT, PT, PT, 0x80, 0x8 ;  /* 0x000000000008781c */ /* 0x000fe20003f2f070 */
[----:B------:R-:W-:Y:S01]  /*2040*/  UIADD3 UR27, UPT, UPT, UR27, 0x1, URZ ;  /* 0x000000011b1b7890 */ /* 0x000fe2000fffe0ff */
[----:B------:R4:W-:Y:S01]  /*2050*/  UTCCP.T.S.4x32dp128bit tmem[UR32+0x1d0], gdesc[UR62] ;  /* 0x0001d03e200079e7 */ /* 0x0009e20009100000 */
[----:B------:R-:W-:Y:S01]  /*2060*/  UMOV UR66, UR16 ;  /* 0x0000001000427c82 */ /* 0x000fe20008000000 */
[----:B------:R-:W-:Y:S01]  /*2070*/  @!UP0 USHF.L.U32 UR13, UR30, 0x1f, URZ ;  /* 0x0000001f1e0d8899 */ /* 0x000fe200080006ff */
[----:B------:R4:W-:Y:S01]  /*2080*/  UTCCP.T.S.4x32dp128bit tmem[UR32+0x1d4], gdesc[UR60] ;  /* 0x0001d43c200079e7 */ /* 0x0009e20009100000 */
[----:B------:R-:W-:Y:S01]  /*2090*/  @!UP0 ULEA UR16, UR29, UR12, 0x3 ;  /* 0x0000000c1d108291 */ /* 0x000fe2000f8e18ff */
[----:B------:R4:W-:Y:S01]  /*20a0*/  UTCCP.T.S.4x32dp128bit tmem[UR32+0x1e0], gdesc[UR58] ;  /* 0x0001e03a200079e7 */ /* 0x0009e20009100000 */
[----:B------:R4:W-:Y:S01]  /*20b0*/  UTCCP.T.S.4x32dp128bit tmem[UR32+0x1e4], gdesc[UR56] ;  /* 0x0001e438200079e7 */ /* 0x0009e20009100000 */
[----:B------:R4:W-:Y:S01]  /*20c0*/  UTCCP.T.S.4x32dp128bit tmem[UR32+0x1e8], gdesc[UR54] ;  /* 0x0001e836200079e7 */ /* 0x0009e20009100000 */
[----:B------:R4:W-:Y:S01]  /*20d0*/  UTCCP.T.S.4x32dp128bit tmem[UR32+0x1ec], gdesc[UR52] ;  /* 0x0001ec34200079e7 */ /* 0x0009e20009100000 */
[----:B------:R4:W-:Y:S01]  /*20e0*/  UTCQMMA gdesc[UR48], gdesc[UR50], tmem[UR17], tmem[UR46], idesc[UR47], tmem[UR10], UP2 ;  /* 0x000a2e3230007dea */ /* 0x0009e20009000311 */
[----:B------:R-:W-:Y:S01]  /*20f0*/  UMOV UR64, UR28 ;  /* 0x0000001c00407c82 */ /* 0x000fe20008000000 */
[----:B------:R-:W-:Y:S01]  /*2100*/  UMOV UR65, 0x40004040 ;  /* 0x4000404000417882 */ /* 0x000fe20000000000 */
[----:B---3--:R-:W-:Y:S01]  /*2110*/  MOV R0, UR13 ;  /* 0x0000000d00007c02 */ /* 0x008fe20008000f00 */
[----:B------:R4:W-:Y:S01]  /*2120*/  UTCQMMA gdesc[UR42], gdesc[UR44], tmem[UR17], tmem[UR40], idesc[UR41], tmem[UR6], UPT ;  /* 0x0006282c2a007dea */ /* 0x0009e2000b800311 */
[----:B------:R-:W-:Y:S01]  /*2130*/  UMOV UR67, 0x40004040 ;  /* 0x4000404000437882 */ /* 0x000fe20000000000 */
[----:B------:R-:W-:Y:S01]  /*2140*/  UMOV UR68, UR18 ;  /* 0x0000001200447c82 */ /* 0x000fe20008000000 */
[----:B------:R-:W-:Y:S01]  /*2150*/  UMOV UR69, 0x40004040 ;  /* 0x4000404000457882 */ /* 0x000fe20000000000 */
[----:B------:R4:W-:Y:S01]  /*2160*/  UTCQMMA gdesc[UR64], gdesc[UR38], tmem[UR17], tmem[UR36], idesc[UR37], tmem[UR8], UPT ;  /* 0x0008242640007dea */ /* 0x0009e2000b800311 */
[----:B------:R4:W-:Y:S01]  /*2170*/  UTCQMMA gdesc[UR68], gdesc[UR66], tmem[UR17], tmem[UR34], idesc[UR35], tmem[UR4], UPT ;  /* 0x0004224244007dea */ /* 0x0009e2000b800311 */
[----:B------:R4:W-:Y:S01]  /*2180*/  UTCBAR [UR26], URZ ;  /* 0x000000ff1a0073e9 */ /* 0x0009e200080000ff */
[----:B------:R4:W3:Y:S01]  /*2190*/  @!P0 SYNCS.PHASECHK.TRANS64.TRYWAIT P1, [UR16], R0 ;  /* 0x00000000ff0085a7 */ /* 0x0008e20008021110 */
[----:B------:R-:W-:Y:S02]  /*21a0*/  UISETP.NE.AND UP0, UPT, UR27, 0x20, UPT ;  /* 0x000000201b00788c */ /* 0x000fe4000bf05270 */
[----:B------:R-:W-:Y:S07]  /*21b0*/  UPLOP3.LUT UP2, UPT, UPT, UPT, UPT, 0x80, 0x8 ;  /* 0x000000000008789c */ /* 0x000fee0003f4f070 */
[----:B------:R-:W-:Y:S05]  /*21c0*/  BRA.U UP0, `(.L_x_29) ;  /* 0xfffffff900fc7547 */ /* 0x000fea000b83ffff */
[----:B------:R-:W-:Y:S01]  /*21d0*/  USHF.L.U32 UR13, UR31, 0x1f, URZ ;  /* 0x0000001f1f0d7899 */ /* 0x000fe200080006ff */
[----:B------:R-:W-:Y:S01]  /*21e0*/  LEA R2, R5, UR12, 0x3 ;  /* 0x0000000c05027c11 */ /* 0x000fe2000f8e18ff */
[----:B------:R4:W-:Y:S01]  /*21f0*/  UTCBAR [UR24], URZ ;  /* 0x000000ff180073e9 */ /* 0x0009e200080000ff */
[----:B------:R-:W-:-:S03]  /*2200*/  SHF.L.U32 R3, R4, 0x1f, RZ ;  /* 0x0000001f04037819 */ /* 0x000fc600000006ff */
[----:B----4-:R-:W-:-:S04]  /*2210*/  IMAD.U32 R0, RZ, RZ, UR13 ;  /* 0x0000000dff007e24 */ /* 0x010fc8000f8e00ff */
[----:B------:R4:W-:Y:S01]  /*2220*/  SYNCS.PHASECHK.TRANS64.TRYWAIT PT, [UR12+0x38], R0 ;  /* 0x00003800ff0075a7 */ /* 0x0009e200080e110c */
[----:B------:R-:W5:Y:S02]  /*2230*/  SYNCS.PHASECHK.TRANS64.TRYWAIT P0, [R2+URZ+0x40], R3 ;  /* 0x00004003020075a7 */ /* 0x000f6400080011ff */
[----:B----45:R-:W-:Y:S05]  /*2240*/  @!P0 BRA `(.L_x_30) ;  /* 0x0000002c00b48947 */ /* 0x030fea0003800000 */
.L_x_75:
[C---:B------:R-:W-:Y:S01]  /*2250*/  LEA R0, R5.reuse, UR12, 0x4 ;  /* 0x0000000c05007c11 */ /* 0x040fe2000f8e20ff */
[----:B------:R-:W-:Y:S02]  /*2260*/  VIADD R5, R5, 0x1 ;  /* 0x0000000105057836 */ /* 0x000fe40000000000 */
[----:B------:R-:W-:-:S03]  /*2270*/  IMAD.MOV.U32 R3, RZ, RZ, 0x1 ;  /* 0x00000001ff037424 */ /* 0x000fc600078e00ff */
[----:B------:R-:W5:Y:S01]  /*2280*/  LDS R0, [R0+0x2c81c] ;  /* 0x02c81c0000007984 */ /* 0x000f620000000800 */
[C---:B---3--:R-:W-:Y:S01]  /*2290*/  ISETP.NE.AND P1, PT, R5.reuse, 0x2, PT ;  /* 0x000000020500780c */ /* 0x048fe20003f25270 */
[----:B------:R3:W-:Y:S06]  /*22a0*/  MEMBAR.ALL.CTA ;  /* 0x0000000000007992 */ /* 0x0007ec0000008000 */
[----:B---3--:R-:W3:Y:S01]  /*22b0*/  FENCE.VIEW.ASYNC.S ;  /* 0x00000000000073c6 */ /* 0x008ee20000000000 */
[----:B------:R-:W-:Y:S01]  /*22c0*/  SEL R5, R5, RZ, P1 ;  /* 0x000000ff05057207 */ /* 0x000fe20000800000 */
[----:B---3--:R3:W-:Y:S01]  /*22d0*/  SYNCS.ARRIVE.TRANS64.ART0 RZ, [R2+URZ+0x50], R3 ;  /* 0x0000500302ff79a7 */ /* 0x0087e200085000ff */
[----:B-----5:R-:W-:-:S02]  /*22e0*/  ISETP.NE.AND P0, PT, R0, 0x1, PT ;  /* 0x000000010000780c */ /* 0x020fc40003f05270 */
[----:B---3--:R-:W-:-:S04]  /*22f0*/  SEL R3, RZ, 0x1, P1 ;  /* 0x00000001ff037807 */ /* 0x008fc80000800000 */
[----:B------:R-:W-:-:S07]  /*2300*/  LOP3.LUT R4, R4, R3, RZ, 0x3c, !PT ;  /* 0x0000000304047212 */ /* 0x000fce00078e3cff */
[----:B------:R-:W-:Y:S05]  /*2310*/  @!P0 BRA `(.L_x_31) ;  /* 0xfffffff800708947 */ /* 0x000fea000383ffff */
.L_x_24:
[----:B------:R-:W3:Y:S02]  /*2320*/  S2UR UR4, SR_CgaCtaId ;  /* 0x00000000000479c3 */ /* 0x000ee40000008800 */
[----:B---3--:R-:W-:-:S04]  /*2330*/  ULOP3.LUT UR4, UR4, 0x1, URZ, 0xc0, !UPT ;  /* 0x0000000104047892 */ /* 0x008fc8000f8ec0ff */
[----:B------:R-:W-:-:S09]  /*2340*/  UISETP.NE.U32.AND UP0, UPT, UR4, 0x1, UPT ;  /* 0x000000010400788c */ /* 0x000fd2000bf05070 */
[----:B------:R-:W-:Y:S05]  /*2350*/  BRA.U !UP0, `(.L_x_22) ;  /* 0x0000000108107547 */ /* 0x000fea000b800000 */
[----:B------:R-:W-:-:S06]  /*2360*/  USHF.L.U32 UR31, UR31, 0x1f, URZ ;  /* 0x0000001f1f1f7899 */ /* 0x000fcc00080006ff */
[----:B------:R-:W-:-:S04]  /*2370*/  MOV R0, UR31 ;  /* 0x0000001f00007c02 */ /* 0x000fc80008000f00 */
[----:B------:R-:W3:Y:S02]  /*2380*/  SYNCS.PHASECHK.TRANS64.TRYWAIT P0, [UR12+0x38], R0 ;  /* 0x00003800ff0075a7 */ /* 0x000ee4000800110c */
[----:B---3--:R-:W-:Y:S05]  /*2390*/  @!P0 BRA `(.L_x_32) ;  /* 0x0000002c007c8947 */ /* 0x008fea0003800000 */
.L_x_22:
[----:B------:R-:W-:-:S13]  /*23a0*/  ISETP.GT.AND P0, PT, R71, 0x3, PT ;  /* 0x000000034700780c */ /* 0x000fda0003f04270 */
[----:B-1----:R-:W-:Y:S05]  /*23b0*/  @P0 EXIT ;  /* 0x000000000000094d */ /* 0x002fea0003800000 */
[----:B------:R-:W-:Y:S05]  /*23c0*/  BRA.U !UP4, `(.L_x_33) ;  /* 0x000000010cb87547 */ /* 0x000fea000b800000 */
[----:B------:R-:W1:Y:S01]  /*23d0*/  S2UR UR6, SR_CgaCtaId ;  /* 0x00000000000679c3 */ /* 0x000e620000008800 */
[----:B------:R-:W-:Y:S01]  /*23e0*/  NOP ;  /* 0x0000000000007918 */ /* 0x000fe20000000000 */
[----:B------:R-:W-:Y:S01]  /*23f0*/  UMOV UR4, 0x40 ;  /* 0x0000004000047882 */ /* 0x000fe20000000000 */
[----:B------:R-:W-:Y:S01]  /*2400*/  UMOV UR5, 0x400 ;  /* 0x0000040000057882 */ /* 0x000fe20000000000 */
[----:B-1----:R-:W-:Y:S02]  /*2410*/  ULEA UR4, UR6, UR4, 0x18 ;  /* 0x0000000406047291 */ /* 0x002fe4000f8ec0ff */
[----:B------:R-:W-:-:S07]  /*2420*/  ULEA UR5, UR6, UR5, 0x18 ;  /* 0x0000000506057291 */ /* 0x000fce000f8ec0ff */
[----:B---3--:R-:W1:Y:S02]  /*2430*/  LDS.U8 R0, [UR4] ;  /* 0x00000004ff007984 */ /* 0x008e640008000000 */
[----:B-1----:R-:W-:-:S13]  /*2440*/  ISETP.NE.AND P0, PT, R0, RZ, PT ;  /* 0x000000ff0000720c */ /* 0x002fda0003f05270 */
[----:B------:R-:W-:Y:S05]  /*2450*/  @P0 BRA `(.L_x_34) ;  /* 0x00000000007c0947 */ /* 0x000fea0003800000 */
[----:B------:R-:W-:-:S13]  /*2460*/  ELECT P0, URZ, PT ;  /* 0x0000000000ff782f */ /* 0x000fda0003800000 */
[----:B------:R-:W-:Y:S05]  /*2470*/  @!P0 BRA `(.L_x_35) ;  /* 0x0000000000848947 */ /* 0x000fea0003800000 */
[----:B------:R-:W-:Y:S01]  /*2480*/  UMOV UR4, 0x10 ;  /* 0x0000001000047882 */ /* 0x000fe20000000000 */
[----:B----4-:R-:W-:-:S04]  /*2490*/  IMAD.MOV.U32 R2, RZ, RZ, 0xffff ;  /* 0x0000ffffff027424 */ /* 0x010fc800078e00ff */
[----:B------:R-:W-:Y:S04]  /*24a0*/  DEPBAR.LE SB1, 0x36 ;  /* 0x00009d800000791a */ /* 0x000fe80000000000 */
[----:B------:R-:W1:Y:S02]  /*24b0*/  UTCATOMSWS.FIND_AND_SET.ALIGN UP0, UR4, UR4 ;  /* 0x00000004000475e3 */ /* 0x000e640008000800 */
[----:B-1----:R-:W-:Y:S01]  /*24c0*/  PLOP3.LUT P0, PT, PT, PT, UP0, 0x80, 0x8 ;  /* 0x000000000008781c */ /* 0x002fe20003f0f008 */
[----:B------:R-:W-:-:S03]  /*24d0*/  IMAD.U32 R5, RZ, RZ, UR4 ;  /* 0x00000004ff057e24 */ /* 0x000fc6000f8e00ff */
[----:B------:R-:W-:-:S04]  /*24e0*/  SEL R0, RZ, 0xffffffff, !P0 ;  /* 0xffffffffff007807 */ /* 0x000fc80004000000 */
[----:B------:R-:W-:Y:S01]  /*24f0*/  ISETP.NE.AND P0, PT, R0, RZ, PT ;  /* 0x000000ff0000720c */ /* 0x000fe20003f05270 */
[----:B------:R-:W-:-:S12]  /*2500*/  IMAD.MOV.U32 R0, RZ, RZ, 0x1 ;  /* 0x00000001ff007424 */ /* 0x000fd800078e00ff */
[----:B------:R-:W-:Y:S05]  /*2510*/  @P0 BRA `(.L_x_36) ;  /* 0x0000000000240947 */ /* 0x000fea0003800000 */
.L_x_37:
[----:B------:R-:W-:Y:S05]  /*2520*/  NANOSLEEP 0x64 ;  /* 0x000000640000795d */ /* 0x000fea0003800000 */
[----:B------:R-:W-:-:S05]  /*2530*/  UMOV UR4, 0x10 ;  /* 0x0000001000047882 */ /* 0x000fca0000000000 */
[----:B------:R-:W-:Y:S04]  /*2540*/  DEPBAR.LE SB1, 0x36 ;  /* 0x00009d800000791a */ /* 0x000fe80000000000 */
[----:B------:R-:W1:Y:S02]  /*2550*/  UTCATOMSWS.FIND_AND_SET.ALIGN UP0, UR4, UR4 ;  /* 0x00000004000475e3 */ /* 0x000e640008000800 */
[----:B-1----:R-:W-:Y:S01]  /*2560*/  PLOP3.LUT P0, PT, PT, PT, UP0, 0x80, 0x8 ;  /* 0x000000000008781c */ /* 0x002fe20003f0f008 */
[----:B------:R-:W-:-:S03]  /*2570*/  IMAD.U32 R5, RZ, RZ, UR4 ;  /* 0x00000004ff057e24 */ /* 0x000fc6000f8e00ff */
[----:B------:R-:W-:-:S04]  /*2580*/  SEL R3, RZ, 0xffffffff, !P0 ;  /* 0xffffffffff037807 */ /* 0x000fc80004000000 */
[----:B------:R-:W-:-:S13]  /*2590*/  ISETP.NE.AND P0, PT, R3, RZ, PT ;  /* 0x000000ff0300720c */ /* 0x000fda0003f05270 */
[----:B------:R-:W-:Y:S05]  /*25a0*/  @!P0 BRA `(.L_x_37) ;  /* 0xfffffffc00dc8947 */ /* 0x000fea000383ffff */
.L_x_36:
[C---:B------:R-:W-:Y:S01]  /*25b0*/  VIADD R3, R5.reuse, 0x10 ;  /* 0x0000001005037836 */ /* 0x040fe20000000000 */
[----:B------:R-:W-:Y:S01]  /*25c0*/  UMOV UR4, 0x50 ;  /* 0x0000005000047882 */ /* 0x000fe20000000000 */
[----:B------:R-:W-:Y:S01]  /*25d0*/  SHF.L.U32 R2, R2, R5, RZ ;  /* 0x0000000502027219 */ /* 0x000fe200000006ff */
[----:B------:R-:W-:Y:S01]  /*25e0*/  ULEA UR4, UR6, UR4, 0x18 ;  /* 0x0000000406047291 */ /* 0x000fe2000f8ec0ff */
[----:B------:R-:W-:Y:S01]  /*25f0*/  IMAD.SHL.U32 R5, R5, 0x20, RZ ;  /* 0x0000002005057824 */ /* 0x000fe200078e00ff */
[----:B------:R-:W-:-:S04]  /*2600*/  SHF.L.U32 R3, R0, R3, RZ ;  /* 0x0000000300037219 */ /* 0x000fc800000006ff */
[----:B------:R-:W-:-:S05]  /*2610*/  LOP3.LUT R2, R3, R2, RZ, 0xfc, !PT ;  /* 0x0000000203027212 */ /* 0x000fca00078efcff */
[----:B------:R1:W-:Y:S04]  /*2620*/  ATOMS.OR RZ, [UR4], R2 ;  /* 0x00000002ffff798c */ /* 0x0003e8000b000004 */
[----:B------:R1:W-:Y:S01]  /*2630*/  STS [UR5+0x68], R5 ;  /* 0x00006805ff007988 */ /* 0x0003e20008000805 */
[----:B------:R-:W-:Y:S05]  /*2640*/  BRA `(.L_x_35) ;  /* 0x0000000000107947 */ /* 0x000fea0003800000 */
.L_x_34:
[----:B------:R-:W-:Y:S02]  /*2650*/  MOV R0, 0xffffffff ;  /* 0xffffffff00007802 */ /* 0x000fe40000000f00 */
[----:B----4-:R-:W-:-:S03]  /*2660*/  MOV R2, 0x2690 ;  /* 0x0000269000027802 */ /* 0x010fc60000000f00 */
[----:B------:R1:W-:Y:S04]  /*2670*/  STS [UR5+0x68], R0 ;  /* 0x00006800ff007988 */ /* 0x0003e80008000805 */
[----:B-12---:R-:W-:Y:S05]  /*2680*/  CALL.REL.NOINC `($__internal_1_$__cuda_sm10x_tcgen05_guardrail_trap_phase_invalid_during_alloc) ;  /* 0x0000002c00347944 */ /* 0x006fea0003c00000 */
.L_x_35:
[----:B------:R-:W-:Y:S05]  /*2690*/  WARPSYNC.ALL ;  /* 0x0000000000007948 */ /* 0x000fea0003800000 */
[----:B------:R-:W-:Y:S01]  /*26a0*/  NOP ;  /* 0x0000000000007918 */ /* 0x000fe20000000000 */
.L_x_33:
[----:B------:R-:W5:Y:S08]  /*26b0*/  S2UR UR4, SR_CgaCtaId ;  /* 0x00000000000479c3 */ /* 0x000f700000008800 */
[----:B------:R-:W-:Y:S06]  /*26c0*/  BAR.SYNC.DEFER_BLOCKING 0x3, 0xa0 ;  /* 0x00c2800000007b1d */ /* 0x000fec0000010000 */
[----:B------:R-:W-:-:S02]  /*26d0*/  UMOV UR5, 0x400 ;  /* 0x0000040000057882 */ /* 0x000fc40000000000 */
[----:B-----5:R-:W-:-:S06]  /*26e0*/  ULEA UR4, UR4, UR5, 0x18 ;  /* 0x0000000504047291 */ /* 0x020fcc000f8ec0ff */
[----:B---3--:R-:W-:-:S05]  /*26f0*/  MOV R3, UR4 ;  /* 0x0000000400037c02 */ /* 0x008fca0008000f00 */
[----:B------:R3:W1:Y:S01]  /*2700*/  LDS R70, [R3+0x68] ;  /* 0x0000680003467984 */ /* 0x0006620000000800 */
[----:B------:R-:W5:Y:S02]  /*2710*/  SYNCS.PHASECHK.TRANS64.TRYWAIT P0, [R3+URZ+0x40], RZ ;  /* 0x000040ff030075a7 */ /* 0x000f6400080011ff */
[----:B-1-3-5:R-:W-:Y:S05]  /*2720*/  @!P0 BRA `(.L_x_38) ;  /* 0x0000002800b88947 */ /* 0x02afea0003800000 */
.L_x_77:
[----:B------:R-:W3:Y:S01]  /*2730*/  LDS.128 R60, [R3+0x2c810] ;  /* 0x02c81000033c7984 */ /* 0x000ee20000000c00 */
[----:B------:R-:W-:Y:S01]  /*2740*/  HFMA2 R0, -RZ, RZ, 0, 5.9604644775390625e-08 ;  /* 0x00000001ff007431 */ /* 0x000fe200000001ff */
[----:B------:R5:W-:Y:S06]  /*2750*/  MEMBAR.ALL.CTA ;  /* 0x0000000000007992 */ /* 0x000bec0000008000 */
[----:B-----5:R-:W5:Y:S02]  /*2760*/  FENCE.VIEW.ASYNC.S ;  /* 0x00000000000073c6 */ /* 0x020f640000000000 */
[----:B-----5:R1:W-:Y:S01]  /*2770*/  SYNCS.ARRIVE.TRANS64.ART0 RZ, [R3+URZ+0x50], R0 ;  /* 0x0000500003ff79a7 */ /* 0x0203e200085000ff */
[----:B---3--:R-:W-:-:S13]  /*2780*/  ISETP.NE.AND P0, PT, R63, 0x1, PT ;  /* 0x000000013f00780c */ /* 0x008fda0003f05270 */
[----:B-1----:R-:W-:Y:S05]  /*2790*/  @P0 BRA `(.L_x_39) ;  /* 0x0000002000800947 */ /* 0x002fea0003800000 */
[----:B------:R-:W1:Y:S01]  /*27a0*/  S2UR UR8, SR_CgaCtaId ;  /* 0x00000000000879c3 */ /* 0x000e620000008800 */
[----:B------:R-:W3:Y:S01]  /*27b0*/  S2R R64, SR_LANEID ;  /* 0x0000000000407919 */ /* 0x000ee20000000000 */
[----:B------:R-:W-:Y:S01]  /*27c0*/  IMAD R69, R71, 0x4, R3 ;  /* 0x0000000447457824 */ /* 0x000fe200078e0203 */
[----:B------:R-:W-:Y:S01]  /*27d0*/  MOV R67, RZ ;  /* 0x000000ff00437202 */ /* 0x000fe20000000f00 */
[----:B------:R-:W-:Y:S01]  /*27e0*/  IMAD.MOV.U32 R68, RZ, RZ, 0x1 ;  /* 0x00000001ff447424 */ /* 0x000fe200078e00ff */
[----:B------:R-:W-:Y:S01]  /*27f0*/  MOV R65, RZ ;  /* 0x000000ff00417202 */ /* 0x000fe20000000f00 */
[----:B------:R-:W-:Y:S01]  /*2800*/  UMOV UR9, 0x400 ;  /* 0x0000040000097882 */ /* 0x000fe20000000000 */
[----:B------:R-:W4:Y:S01]  /*2810*/  LDCU.64 UR10, c[0x0][0x348] ;  /* 0x00006900ff0a77ac */ /* 0x000f220008000a00 */
[----:B-1----:R-:W-:-:S12]  /*2820*/  ULEA UR7, UR8, UR9, 0x18 ;  /* 0x0000000908077291 */ /* 0x002fd8000f8ec0ff */
.L_x_52:
[----:B-12---:R-:W1:Y:S01]  /*2830*/  LDC.64 R8, c[0x0][0x750] ;  /* 0x0001d400ff087b82 */ /* 0x006e620000000a00 */
[----:B------:R-:W-:-:S04]  /*2840*/  SHF.L.U32 R63, R60, 0x7, RZ ;  /* 0x000000073c3f7819 */ /* 0x000fc800000006ff */
[----:B----4-:R-:W-:-:S03]  /*2850*/  IADD3 R7, PT, PT, R63, R66, RZ ;  /* 0x000000423f077210 */ /* 0x010fc60007ffe0ff */
[----:B---3--:R-:W2:Y:S01]  /*2860*/  LDC.64 R4, c[0x0][0x758] ;  /* 0x0001d600ff047b82 */ /* 0x008ea20000000a00 */
[----:B-1----:R-:W-:-:S05]  /*2870*/  IMAD.WIDE R8, R62, 0x4, R8 ;  /* 0x000000043e087825 */ /* 0x002fca00078e0208 */
[----:B------:R1:W5:Y:S01]  /*2880*/  LDG.E R72, desc[UR14][R8.64] ;  /* 0x0000000e08487981 */ /* 0x000362000c1e1900 */
[----:B--2---:R-:W-:-:S04]  /*2890*/  IMAD.WIDE R6, R7, 0x4, R4 ;  /* 0x0000000407067825 */ /* 0x004fc800078e0204 */
[----:B------:R-:W-:Y:S01]  /*28a0*/  IMAD.U32 R4, R65, -0x80000000, RZ ;  /* 0x8000000041047824 */ /* 0x000fe200078e00ff */
[----:B------:R1:W5:Y:S03]  /*28b0*/  LDG.E R60, desc[UR14][R6.64] ;  /* 0x0000000e063c7981 */ /* 0x000366000c1e1900 */
[----:B------:R-:W2:Y:S01]  /*28c0*/  SYNCS.PHASECHK.TRANS64.TRYWAIT P0, [R3+URZ+0x30], R4 ;  /* 0x00003004030075a7 */ /* 0x000ea200080011ff */
[----:B------:R-:W-:Y:S01]  /*28d0*/  SHF.L.U32 R5, R66, 0x10, RZ ;  /* 0x0000001042057819 */ /* 0x000fe200000006ff */
[----:B------:R-:W-:-:S03]  /*28e0*/  IMAD.MOV.U32 R2, RZ, RZ, R62 ;  /* 0x000000ffff027224 */ /* 0x000fc600078e003e */
[----:B------:R-:W-:Y:S01]  /*28f0*/  LOP3.LUT R5, R5, 0xe00000, RZ, 0xc0, !PT ;  /* 0x00e0000005057812 */ /* 0x000fe200078ec0ff */
[----:B-12---:R-:W-:Y:S06]  /*2900*/  @!P0 BRA `(.L_x_40) ;  /* 0x0000002800548947 */ /* 0x006fec0003800000 */
.L_x_79:
[----:B------:R-:W-:Y:S02]  /*2910*/  IMAD.IADD R4, R70, 0x1, R5 ;  /* 0x0000000146047824 */ /* 0x000fe400078e0205 */
[----:B------:R-:W-:Y:S01]  /*2920*/  HFMA2 R78, -RZ, RZ, 0, 0 ;  /* 0x00000000ff4e7431 */ /* 0x000fe200000001ff */
[----:B------:R-:W-:Y:S01]  /*2930*/  ISETP.NE.AND P3, PT, R65, RZ, PT ;  /* 0x000000ff4100720c */ /* 0x000fe20003f65270 */
[----:B------:R-:W-:Y:S01]  /*2940*/  IMAD.SHL.U32 R74, R61, 0x100, RZ ;  /* 0x000001003d4a7824 */ /* 0x000fe200078e00ff */
[----:B------:R-:W-:Y:S02]  /*2950*/  MOV R79, R65 ;  /* 0x00000041004f7202 */ /* 0x000fe40000000f00 */
[----:B------:R-:W-:Y:S01]  /*2960*/  CS2R R76, SRZ ;  /* 0x00000000004c7805 */ /* 0x000fe2000001ff00 */
[----:B------:R-:W-:Y:S02]  /*2970*/  IMAD.MOV.U32 R75, RZ, RZ, RZ ;  /* 0x000000ffff4b7224 */ /* 0x000fe400078e00ff */
[----:B------:R-:W-:-:S07]  /*2980*/  IMAD R73, R65, 0xd0, R4 ;  /* 0x000000d041497824 */ /* 0x000fce00078e0204 */
.L_x_47:
[----:B------:R-:W-:Y:S01]  /*2990*/  IADD3 R62, PT, PT, R76, 0x3, RZ ;  /* 0x000000034c3e7810 */ /* 0x000fe20007ffe0ff */
[----:B------:R-:W-:Y:S05]  /*29a0*/  WARPSYNC.ALL ;  /* 0x0000000000007948 */ /* 0x000fea0003800000 */
[----:B------:R-:W-:Y:S01]  /*29b0*/  NOP ;  /* 0x0000000000007918 */ /* 0x000fe20000000000 */
[----:B------:R-:W-:Y:S01]  /*29c0*/  SEL R80, R62, R77, !P3 ;  /* 0x0000004d3e507207 */ /* 0x000fe20005800000 */
[----:B------:R-:W-:Y:S01]  /*29d0*/  BSSY.RECONVERGENT B0, `(.L_x_41) ;  /* 0x0000073000007945 */ /* 0x000fe20003800200 */
[----:B------:R-:W-:Y:S02]  /*29e0*/  LEA R4, R66, R3, 0x7 ;  /* 0x0000000342047211 */ /* 0x000fe400078e38ff */
[----:B------:R-:W-:Y:S02]  /*29f0*/  SHF.L.U32 R80, R80, 0x6, RZ ;  /* 0x0000000650507819 */ /* 0x000fe400000006ff */
[----:B--2---:R-:W-:Y:S02]  /*2a00*/  IADD3 R9, PT, PT, R4, 0x440, RZ ;  /* 0x0000044004097810 */ /* 0x004fe40007ffe0ff */
[----:B-1----:R-:W-:Y:S02]  /*2a10*/  IADD3 R7, PT, PT, R80, R73, RZ ;  /* 0x0000004950077210 */ /* 0x002fe40007ffe0ff */
[C---:B------:R-:W-:Y:S02]  /*2a20*/  IADD3 R5, PT, PT, R4.reuse, 0x460, RZ ;  /* 0x0000046004057810 */ /* 0x040fe40007ffe0ff */
[----:B------:R-:W-:Y:S02]  /*2a30*/  R2UR UR4, R7 ;  /* 0x00000000070472ca */ /* 0x000fe400000e0000 */
[C---:B------:R-:W-:Y:S02]  /*2a40*/  IADD3 R6, PT, PT, R4.reuse, 0x470, RZ ;  /* 0x0000047004067810 */ /* 0x040fe40007ffe0ff */
[----:B------:R-:W-:Y:S02]  /*2a50*/  SHF.R.U32.HI R94, RZ, 0x3, R9 ;  /* 0x00000003ff5e7819 */ /* 0x000fe40000011609 */
[----:B------:R-:W-:Y:S02]  /*2a60*/  SHF.R.U32.HI R96, RZ, 0x3, R5 ;  /* 0x00000003ff607819 */ /* 0x000fe40000011605 */
[----:B------:R-:W-:Y:S02]  /*2a70*/  SHF.R.U32.HI R81, RZ, 0x3, R6 ;  /* 0x00000003ff517819 */ /* 0x000fe40000011606 */
[C---:B------:R-:W-:Y:S02]  /*2a80*/  IADD3 R8, PT, PT, R4.reuse, 0x450, RZ ;  /* 0x0000045004087810 */ /* 0x040fe40007ffe0ff */
[----:B------:R-:W-:Y:S01]  /*2a90*/  LOP3.LUT R94, R9, 0x70, R94, 0x78, !PT ;  /* 0x00000070095e7812 */ /* 0x000fe200078e785e */
[----:B------:R-:W1:Y:S01]  /*2aa0*/  LDTM.x32 R28, tmem[UR4+0x20] ;  /* 0x00002004001c79ee */ /* 0x000e6200082c0000 */
[----:B------:R-:W-:Y:S02]  /*2ab0*/  R2UR UR4, R7 ;  /* 0x00000000070472ca */ /* 0x000fe400000e0000 */
[----:B------:R-:W-:Y:S02]  /*2ac0*/  IADD3 R9, PT, PT, R4, 0x400, RZ ;  /* 0x0000040004097810 */ /* 0x000fe40007ffe0ff */
[----:B------:R-:W-:Y:S02]  /*2ad0*/  SHF.R.U32.HI R95, RZ, 0x3, R8 ;  /* 0x00000003ff5f7819 */ /* 0x000fe40000011608 */
[----:B------:R-:W-:Y:S02]  /*2ae0*/  SHF.R.U32.HI R82, RZ, 0x3, R9 ;  /* 0x00000003ff527819 */ /* 0x000fe40000011609 */
[----:B------:R-:W-:Y:S02]  /*2af0*/  LOP3.LUT R95, R8, 0x70, R95, 0x78, !PT ;  /* 0x00000070085f7812 */ /* 0x000fe400078e785f */
[----:B------:R-:W-:Y:S02]  /*2b00*/  LOP3.LUT R82, R9, 0x70, R82, 0x78, !PT ;  /* 0x0000007009527812 */ /* 0x000fe400078e7852 */
[----:B------:R-:W-:Y:S02]  /*2b10*/  LOP3.LUT R96, R5, 0x70, R96, 0x78, !PT ;  /* 0x0000007005607812 */ /* 0x000fe400078e7860 */
[----:B------:R-:W-:Y:S02]  /*2b20*/  IADD3 R5, PT, PT, R4, 0x420, RZ ;  /* 0x0000042004057810 */ /* 0x000fe40007ffe0ff */
[----:B------:R-:W-:Y:S02]  /*2b30*/  LOP3.LUT R81, R6, 0x70, R81, 0x78, !PT ;  /* 0x0000007006517812 */ /* 0x000fe400078e7851 */
[C---:B------:R-:W-:Y:S02]  /*2b40*/  IADD3 R6, PT, PT, R4.reuse, 0x410, RZ ;  /* 0x0000041004067810 */ /* 0x040fe40007ffe0ff */
[----:B------:R-:W-:Y:S02]  /*2b50*/  IADD3 R4, PT, PT, R4, 0x430, RZ ;  /* 0x0000043004047810 */ /* 0x000fe40007ffe0ff */
[----:B------:R-:W-:Y:S01]  /*2b60*/  SHF.R.U32.HI R83, RZ, 0x3, R6 ;  /* 0x00000003ff537819 */ /* 0x000fe20000011606 */
[C---:B-1---5:R-:W-:Y:S01]  /*2b70*/  FMUL R86, R72.reuse, R28 ;  /* 0x0000001c48567220 */ /* 0x062fe20000400000 */
[----:B------:R-:W-:Y:S01]  /*2b80*/  SHF.R.U32.HI R84, RZ, 0x3, R5 ;  /* 0x00000003ff547819 */ /* 0x000fe20000011605 */
[C---:B------:R-:W-:Y:S01]  /*2b90*/  FMUL R87, R72.reuse, R29 ;  /* 0x0000001d48577220 */ /* 0x040fe20000400000 */
[----:B------:R-:W-:Y:S01]  /*2ba0*/  SHF.R.U32.HI R85, RZ, 0x3, R4 ;  /* 0x00000003ff557819 */ /* 0x000fe20000011604 */
[----:B------:R-:W-:Y:S01]  /*2bb0*/  FMUL R88, R72, R30 ;  /* 0x0000001e48587220 */ /* 0x000fe20000400000 */
[----:B------:R-:W-:Y:S01]  /*2bc0*/  LOP3.LUT R83, R6, 0x70, R83, 0x78, !PT ;  /* 0x0000007006537812 */ /* 0x000fe200078e7853 */
[C---:B------:R-:W-:Y:S01]  /*2bd0*/  FMUL R89, R72.reuse, R31 ;  /* 0x0000001f48597220 */ /* 0x040fe20000400000 */
[----:B------:R-:W-:Y:S01]  /*2be0*/  LOP3.LUT R84, R5, 0x70, R84, 0x78, !PT ;  /* 0x0000007005547812 */ /* 0x000fe200078e7854 */
[----:B------:R-:W-:Y:S01]  /*2bf0*/  FMUL R90, R72, R32 ;  /* 0x00000020485a7220 */ /* 0x000fe20000400000 */
[----:B------:R-:W-:Y:S01]  /*2c00*/  LOP3.LUT R85, R4, 0x70, R85, 0x78, !PT ;  /* 0x0000007004557812 */ /* 0x000fe200078e7855 */
[C---:B------:R-:W-:Y:S01]  /*2c10*/  FMUL R91, R72.reuse, R33 ;  /* 0x00000021485b7220 */ /* 0x040fe20000400000 */
[C---:B------:R-:W-:Y:S01]  /*2c20*/  FMUL R92, R72.reuse, R34 ;  /* 0x00000022485c7220 */ /* 0x040fe20000400000 */
[C---:B------:R-:W-:Y:S01]  /*2c30*/  FMUL R93, R72.reuse, R35 ;  /* 0x00000023485d7220 */ /* 0x040fe20000400000 */
[----:B------:R-:W-:Y:S01]  /*2c40*/  ISETP.NE.AND P0, PT, R75, RZ, PT ;  /* 0x000000ff4b00720c */ /* 0x000fe20003f05270 */
[----:B------:R-:W1:Y:S01]  /*2c50*/  LDTM.x32 R4, tmem[UR4] ;  /* 0x00000004000479ee */ /* 0x000e6200082c0000 */
[C---:B------:R-:W-:Y:S01]  /*2c60*/  FMUL R36, R72.reuse, R36 ;  /* 0x0000002448247220 */ /* 0x040fe20000400000 */
        /* <DEDUP_REMOVED lines=22> */
[C---:B-1----:R-:W-:Y:S01]  /*2dd0*/  FMUL R101, R72.reuse, R8 ;  /* 0x0000000848657220 */ /* 0x042fe20000400000 */
        /* <DEDUP_REMOVED lines=9> */
[----:B------:R-:W-:Y:S01]  /*2e70*/  F2FP.BF16.F32.PACK_AB R8, R87, R86 ;  /* 0x000000565708723e */ /* 0x000fe200000010ff */
        /* <DEDUP_REMOVED lines=33> */
[----:B------:R-:W-:Y:S01]  /*3090*/  FMUL R35, R72, R35 ;  /* 0x0000002348237220 */ /* 0x000fe20000400000 */
[----:B------:R-:W-:Y:S06]  /*30a0*/  @P0 BRA `(.L_x_42) ;  /* 0x0000000000140947 */ /* 0x000fec0003800000 */
[----:B------:R-:W-:Y:S01]  /*30b0*/  ELECT P0, URZ, PT ;  /* 0x0000000000ff782f */ /* 0x000fe20003800000 */
[----:B------:R-:W-:Y:S01]  /*30c0*/  NOP ;  /* 0x0000000000007918 */ /* 0x000fe20000000000 */
[----:B------:R-:W-:Y:S11]  /*30d0*/  LOP3.LUT R65, R65, 0x1, RZ, 0x3c, !PT ;  /* 0x0000000141417812 */ /* 0x000ff600078e3cff */
[----:B------:R-:W-:Y:S04]  /*30e0*/  @P0 IMAD.MOV.U32 R4, RZ, RZ, 0x1 ;  /* 0x00000001ff040424 */ /* 0x000fe800078e00ff */
[----:B------:R1:W-:Y:S03]  /*30f0*/  @P0 SYNCS.ARRIVE.TRANS64.ART0 RZ, [R3+URZ+0x38], R4 ;  /* 0x0000380403ff09a7 */ /* 0x0003e600085000ff */
.L_x_42:
[----:B------:R-:W-:Y:S05]  /*3100*/  BSYNC.RECONVERGENT B0 ;  /* 0x0000000000007941 */ /* 0x000fea0003800200 */
.L_x_41:
[----:B------:R2:W-:Y:S01]  /*3110*/  STS.128 [R94], R8 ;  /* 0x000000085e007388 */ /* 0x0005e20000000c00 */
[----:B------:R-:W-:Y:S02]  /*3120*/  F2FP.BF16.F32.PACK_AB R20, R53, R52 ;  /* 0x000000343514723e */ /* 0x000fe400000010ff */
[----:B------:R-:W-:Y:S01]  /*3130*/  F2FP.BF16.F32.PACK_AB R21, R55, R54 ;  /* 0x000000363715723e */ /* 0x000fe200000010ff */
[----:B------:R4:W-:Y:S01]  /*3140*/  STS.128 [R95], R12 ;  /* 0x0000000c5f007388 */ /* 0x0009e20000000c00 */
[----:B------:R-:W-:Y:S02]  /*3150*/  F2FP.BF16.F32.PACK_AB R22, R57, R56 ;  /* 0x000000383916723e */ /* 0x000fe400000010ff */
[----:B------:R-:W-:Y:S01]  /*3160*/  F2FP.BF16.F32.PACK_AB R23, R59, R58 ;  /* 0x0000003a3b17723e */ /* 0x000fe200000010ff */
[----:B------:R5:W-:Y:S01]  /*3170*/  STS.128 [R96], R16 ;  /* 0x0000001060007388 */ /* 0x000be20000000c00 */
[----:B-1----:R-:W-:Y:S02]  /*3180*/  F2FP.BF16.F32.PACK_AB R4, R98, R97 ;  /* 0x000000616204723e */ /* 0x002fe400000010ff */
[----:B------:R-:W-:Y:S01]  /*3190*/  F2FP.BF16.F32.PACK_AB R5, R100, R99 ;  /* 0x000000636405723e */ /* 0x000fe200000010ff */
[----:B------:R1:W-:Y:S01]  /*31a0*/  STS.128 [R81], R20 ;  /* 0x0000001451007388 */ /* 0x0003e20000000c00 */
[----:B------:R-:W-:Y:S02]  /*31b0*/  F2FP.BF16.F32.PACK_AB R6, R102, R101 ;  /* 0x000000656606723e */ /* 0x000fe400000010ff */
[----:B------:R-:W-:Y:S02]  /*31c0*/  F2FP.BF16.F32.PACK_AB R7, R104, R103 ;  /* 0x000000676807723e */ /* 0x000fe400000010ff */
[C---:B------:R-:W-:Y:S01]  /*31d0*/  ISETP.GE.U32.AND P2, PT, R75.reuse, 0x6, PT ;  /* 0x000000064b00780c */ /* 0x040fe20003f46070 */
[----:B------:R-:W-:Y:S02]  /*31e0*/  VIADD R75, R75, 0x2 ;  /* 0x000000024b4b7836 */ /* 0x000fe40000000000 */
[----:B------:R1:W-:Y:S01]  /*31f0*/  STS.128 [R82], R4 ;  /* 0x0000000452007388 */ /* 0x0003e20000000c00 */
[----:B--2---:R-:W-:Y:S02]  /*3200*/  F2FP.BF16.F32.PACK_AB R8, R106, R105 ;  /* 0x000000696a08723e */ /* 0x004fe400000010ff */
[----:B------:R-:W-:Y:S02]  /*3210*/  F2FP.BF16.F32.PACK_AB R9, R108, R107 ;  /* 0x0000006b6c09723e */ /* 0x000fe400000010ff */
[----:B------:R-:W-:Y:S02]  /*3220*/  F2FP.BF16.F32.PACK_AB R10, R110, R109 ;  /* 0x0000006d6e0a723e */ /* 0x000fe400000010ff */
[----:B------:R-:W-:Y:S02]  /*3230*/  F2FP.BF16.F32.PACK_AB R11, R112, R111 ;  /* 0x0000006f700b723e */ /* 0x000fe400000010ff */
[----:B----4-:R-:W-:Y:S02]  /*3240*/  F2FP.BF16.F32.PACK_AB R12, R114, R113 ;  /* 0x00000071720c723e */ /* 0x010fe400000010ff */
[----:B------:R-:W-:Y:S01]  /*3250*/  F2FP.BF16.F32.PACK_AB R13, R116, R115 ;  /* 0x00000073740d723e */ /* 0x000fe200000010ff */
[----:B------:R1:W-:Y:S01]  /*3260*/  STS.128 [R83], R8 ;  /* 0x0000000853007388 */ /* 0x0003e20000000c00 */
[----:B------:R-:W-:Y:S02]  /*3270*/  F2FP.BF16.F32.PACK_AB R14, R25, R24 ;  /* 0x00000018190e723e */ /* 0x000fe400000010ff */
[----:B------:R-:W-:Y:S02]  /*3280*/  F2FP.BF16.F32.PACK_AB R15, R27, R26 ;  /* 0x0000001a1b0f723e */ /* 0x000fe400000010ff */
[----:B-----5:R-:W-:Y:S02]  /*3290*/  F2FP.BF16.F32.PACK_AB R16, R29, R28 ;  /* 0x0000001c1d10723e */ /* 0x020fe400000010ff */
[----:B------:R-:W-:Y:S01]  /*32a0*/  F2FP.BF16.F32.PACK_AB R17, R31, R30 ;  /* 0x0000001e1f11723e */ /* 0x000fe200000010ff */
[----:B------:R1:W-:Y:S01]  /*32b0*/  STS.128 [R84], R12 ;  /* 0x0000000c54007388 */ /* 0x0003e20000000c00 */
[----:B------:R-:W-:Y:S02]  /*32c0*/  F2FP.BF16.F32.PACK_AB R18, R33, R32 ;  /* 0x000000202112723e */ /* 0x000fe400000010ff */
[----:B------:R-:W-:Y:S05]  /*32d0*/  F2FP.BF16.F32.PACK_AB R19, R35, R34 ;  /* 0x000000222313723e */ /* 0x000fea00000010ff */
[----:B------:R1:W-:Y:S01]  /*32e0*/  STS.128 [R85], R16 ;  /* 0x0000001055007388 */ /* 0x0003e20000000c00 */
[----:B------:R2:W-:Y:S06]  /*32f0*/  MEMBAR.ALL.CTA ;  /* 0x0000000000007992 */ /* 0x0005ec0000008000 */
[----:B--2---:R-:W2:Y:S02]  /*3300*/  FENCE.VIEW.ASYNC.S ;  /* 0x00000000000073c6 */ /* 0x004ea40000000000 */
[----:B--2---:R-:W-:Y:S06]  /*3310*/  BAR.SYNC.DEFER_BLOCKING 0x2, 0x80 ;  /* 0x0082000000007b1d */ /* 0x004fec0000010000 */
[----:B------:R-:W-:Y:S05]  /*3320*/  BRA.U !UP4, `(.L_x_43) ;  /* 0x000000010c487547 */ /* 0x000fea000b800000 */
[----:B------:R-:W-:Y:S01]  /*3330*/  PLOP3.LUT P0, PT, PT, PT, PT, 0x80, 0x8 ;  /* 0x000000000008781c */ /* 0x000fe20003f0f070 */
[----:B------:R-:W-:Y:S01]  /*3340*/  UIADD3 UR12, UP0, UPT, UR10, 0x240, URZ ;  /* 0x000002400a0c7890 */ /* 0x000fe2000ff1e0ff */
[----:B------:R-:W-:Y:S01]  /*3350*/  IMAD.IADD R80, R74, 0x1, R80 ;  /* 0x000000014a507824 */ /* 0x000fe200078e0250 */
[----:B-1----:R-:W-:Y:S02]  /*3360*/  IADD3 R4, PT, PT, R3, 0x400, RZ ;  /* 0x0000040003047810 */ /* 0x002fe40007ffe0ff */
[----:B------:R-:W-:Y:S11]  /*3370*/  UIADD3.X UR13, UPT, UPT, URZ, UR11, URZ, UP0, !UPT ;  /* 0x0000000bff0d7290 */ /* 0x000ff600087fe4ff */
[----:B------:R-:W-:Y:S01]  /*3380*/  @!UPT UIADD3 URZ, UPT, UPT, URZ, URZ, URZ ;  /* 0x000000fffffff290 */ /* 0x000fe2000fffe0ff */
.L_x_44:
[----:B------:R-:W-:Y:S02]  /*3390*/  PLOP3.LUT P1, PT, P1, P0, PT, 0xf2, 0x2f ;  /* 0x00000000002f781c */ /* 0x000fe40000f21e72 */
[----:B------:R-:W-:Y:S08]  /*33a0*/  @P0 R2UR P1, UR6, R63 ;  /* 0x000000003f0602ca */ /* 0x000ff00000020000 */
[----:B------:R-:W-:Y:S02]  /*33b0*/  PLOP3.LUT P1, PT, P1, P0, PT, 0xf2, 0x2f ;  /* 0x00000000002f781c */ /* 0x000fe40000f21e72 */
[----:B------:R-:W-:Y:S08]  /*33c0*/  @P0 R2UR.OR P1, UR5, R80 ;  /* 0x00000000500502ca */ /* 0x000ff00000120000 */
[----:B------:R-:W-:Y:S02]  /*33d0*/  PLOP3.LUT P1, PT, P1, P0, PT, 0xf2, 0x2f ;  /* 0x00000000002f781c */ /* 0x000fe40000f21e72 */
[----:B------:R-:W-:Y:S08]  /*33e0*/  @P0 R2UR.OR P1, UR4, R4 ;  /* 0x00000000040402ca */ /* 0x000ff00000120000 */
[----:B------:R-:W-:Y:S02]  /*33f0*/  @P0 PLOP3.LUT P0, PT, P1, PT, PT, 0x80, 0x8 ;  /* 0x000000000008081c */ /* 0x000fe40000f0f070 */
[----:B------:R-:W-:Y:S03]  /*3400*/  PLOP3.LUT P1, PT, PT, PT, PT, 0x80, 0x8 ;  /* 0x000000000008781c */ /* 0x000fe60003f2f070 */
[----:B------:R1:W-:Y:S08]  /*3410*/  UTMASTG.2D [UR4], [UR12], desc[URZ] ;  /* 0x0000ff040c0073b5 */ /* 0x0003f00008009000 */
[----:B-1----:R-:W-:Y:S05]  /*3420*/  @P0 BRA.U.ANY `(.L_x_44) ;  /* 0xfffffffd00d80947 */ /* 0x002fea000393ffff */
[----:B------:R0:W-:Y:S01]  /*3430*/  UTMACMDFLUSH ;  /* 0x00000000000079b7 */ /* 0x0001e20000000000 */
[----:B------:R-:W-:Y:S04]  /*3440*/  DEPBAR.LE SB0, 0x0 ;  /* 0x000080000000791a */ /* 0x000fe80000000000 */
.L_x_43:
[----:B------:R-:W-:Y:S01]  /*3450*/  BAR.SYNC.DEFER_BLOCKING 0x2, 0x80 ;  /* 0x0082000000007b1d */ /* 0x000fe20000010000 */
[----:B-1----:R-:W-:Y:S01]  /*3460*/  FMUL R5, R34, -1.4426950216293334961 ;  /* 0xbfb8aa3b22057820 */ /* 0x002fe20000400000 */
[----:B------:R-:W-:Y:S01]  /*3470*/  FMUL R8, R31, -1.4426950216293334961 ;  /* 0xbfb8aa3b1f087820 */ /* 0x000fe20000400000 */
[----:B------:R-:W-:Y:S01]  /*3480*/  FMUL R7, R32, -1.4426950216293334961 ;  /* 0xbfb8aa3b20077820 */ /* 0x000fe20000400000 */
[----:B------:R-:W-:Y:S01]  /*3490*/  FMUL R11, R28, -1.4426950216293334961 ;  /* 0xbfb8aa3b1c0b7820 */ /* 0x000fe20000400000 */
[----:B------:R-:W-:Y:S01]  /*34a0*/  FMUL R14, R25, -1.4426950216293334961 ;  /* 0xbfb8aa3b190e7820 */ /* 0x000fe20000400000 */
[----:B------:R-:W-:Y:S01]  /*34b0*/  FMUL R13, R26, -1.4426950216293334961 ;  /* 0xbfb8aa3b1a0d7820 */ /* 0x000fe20000400000 */
[----:B------:R-:W-:Y:S01]  /*34c0*/  MUFU.EX2 R5, R5 ;  /* 0x0000000500057308 */ /* 0x000fe20000000800 */
[----:B------:R-:W-:Y:S01]  /*34d0*/  FMUL R10, R29, -1.4426950216293334961 ;  /* 0xbfb8aa3b1d0a7820 */ /* 0x000fe20000400000 */
[----:B------:R-:W-:Y:S01]  /*34e0*/  FMUL R12, R27, -1.4426950216293334961 ;  /* 0xbfb8aa3b1b0c7820 */ /* 0x000fe20000400000 */
[----:B------:R-:W-:Y:S01]  /*34f0*/  LEA R125, R66, R3, 0x6 ;  /* 0x00000003427d7211 */ /* 0x000fe200078e30ff */
[----:B------:R-:W-:Y:S01]  /*3500*/  FMUL R9, R30, -1.4426950216293334961 ;  /* 0xbfb8aa3b1e097820 */ /* 0x000fe20000400000 */
[----:B------:R-:W-:Y:S01]  /*3510*/  FMUL R15, R24, -1.4426950216293334961 ;  /* 0xbfb8aa3b180f7820 */ /* 0x000fe20000400000 */
[----:B------:R-:W-:Y:S01]  /*3520*/  FMUL R23, R113, -1.4426950216293334961 ;  /* 0xbfb8aa3b71177820 */ /* 0x000fe20000400000 */
[C---:B------:R-:W-:Y:S03]  /*3530*/  IADD3 R127, PT, PT, R125.reuse, 0x4410, RZ ;  /* 0x000044107d7f7810 */ /* 0x040fe60007ffe0ff */
[----:B------:R-:W-:Y:S01]  /*3540*/  MUFU.EX2 R8, R8 ;  /* 0x0000000800087308 */ /* 0x000fe20000000800 */
[----:B------:R-:W-:Y:S01]  /*3550*/  IADD3 R124, PT, PT, R125, 0x4420, RZ ;  /* 0x000044207d7c7810 */ /* 0x000fe20007ffe0ff */
[----:B------:R-:W-:Y:S01]  /*3560*/  FMUL R16, R116, -1.4426950216293334961 ;  /* 0xbfb8aa3b74107820 */ /* 0x000fe20000400000 */
[----:B------:R-:W-:Y:S01]  /*3570*/  FMUL R18, R115, -1.4426950216293334961 ;  /* 0xbfb8aa3b73127820 */ /* 0x000fe20000400000 */
[----:B------:R-:W-:Y:S01]  /*3580*/  FMUL R19, R114, -1.4426950216293334961 ;  /* 0xbfb8aa3b72137820 */ /* 0x000fe20000400000 */
[----:B------:R-:W-:Y:S01]  /*3590*/  FMUL R81, R112, -1.4426950216293334961 ;  /* 0xbfb8aa3b70517820 */ /* 0x000fe20000400000 */
[----:B------:R-:W-:Y:S01]  /*35a0*/  FMUL R80, R111, -1.4426950216293334961 ;  /* 0xbfb8aa3b6f507820 */ /* 0x000fe20000400000 */
[----:B------:R-:W-:Y:S03]  /*35b0*/  FMUL R83, R110, -1.4426950216293334961 ;  /* 0xbfb8aa3b6e537820 */ /* 0x000fe60000400000 */
[----:B------:R-:W-:Y:S01]  /*35c0*/  MUFU.EX2 R9, R9 ;  /* 0x0000000900097308 */ /* 0x000fe20000000800 */
[----:B------:R-:W-:Y:S01]  /*35d0*/  FMUL R85, R108, -1.4426950216293334961 ;  /* 0xbfb8aa3b6c557820 */ /* 0x000fe20000400000 */
        /* <DEDUP_REMOVED lines=15> */
[----:B------:R-:W-:Y:S09]  /*36d0*/  FMUL R6, R33, -1.4426950216293334961 ;  /* 0xbfb8aa3b21067820 */ /* 0x000ff20000400000 */
[----:B------:R-:W-:Y:S10]  /*36e0*/  MUFU.EX2 R4, R4 ;  /* 0x0000000400047308 */ /* 0x000ff40000000800 */
        /* <DEDUP_REMOVED lines=25> */
[----:B------:R-:W1:Y:S02]  /*3880*/  MUFU.EX2 R20, R20 ;  /* 0x0000001400147308 */ /* 0x000e640000000800 */
[----:B-1----:R-:W-:Y:S01]  /*3890*/  FADD R20, R20, 1 ;  /* 0x3f80000014147421 */ /* 0x002fe20000000000 */
[----:B------:R-:W-:Y:S01]  /*38a0*/  FADD R22, R22, 1 ;  /* 0x3f80000016167421 */ /* 0x000fe20000000000 */
[----:B------:R-:W-:Y:S01]  /*38b0*/  FADD R21, R21, 1 ;  /* 0x3f80000015157421 */ /* 0x000fe20000000000 */
[----:B------:R-:W-:Y:S01]  /*38c0*/  FADD R121, R94, 1 ;  /* 0x3f8000005e797421 */ /* 0x000fe20000000000 */
[----:B------:R-:W-:Y:S04]  /*38d0*/  FADD R11, R11, 1 ;  /* 0x3f8000000b0b7421 */ /* 0x000fe80000000000 */
[----:B------:R-:W1:Y:S01]  /*38e0*/  MUFU.RCP R122, R22 ;  /* 0x00000016007a7308 */ /* 0x000e620000001000 */
[----:B------:R-:W-:Y:S01]  /*38f0*/  FADD R23, R23, 1 ;  /* 0x3f80000017177421 */ /* 0x000fe20000000000 */
[----:B------:R-:W-:Y:S01]  /*3900*/  FADD R18, R18, 1 ;  /* 0x3f80000012127421 */ /* 0x000fe20000000000 */
[----:B------:R-:W-:Y:S01]  /*3910*/  FADD R19, R19, 1 ;  /* 0x3f80000013137421 */ /* 0x000fe20000000000 */
[----:B------:R-:W-:Y:S01]  /*3920*/  FADD R10, R10, 1 ;  /* 0x3f8000000a0a7421 */ /* 0x000fe20000000000 */
[----:B------:R-:W-:Y:S01]  /*3930*/  FADD R9, R9, 1 ;  /* 0x3f80000009097421 */ /* 0x000fe20000000000 */
[----:B------:R-:W-:Y:S01]  /*3940*/  FADD R4, R4, 1 ;  /* 0x3f80000004047421 */ /* 0x000fe20000000000 */
[----:B------:R-:W-:Y:S03]  /*3950*/  FADD R5, R5, 1 ;  /* 0x3f80000005057421 */ /* 0x000fe60000000000 */
[----:B------:R-:W2:Y:S01]  /*3960*/  MUFU.RCP R121, R121 ;  /* 0x0000007900797308 */ /* 0x000ea20000001000 */
[----:B------:R-:W-:Y:S01]  /*3970*/  FADD R15, R15, 1 ;  /* 0x3f8000000f0f7421 */ /* 0x000fe20000000000 */
[----:B------:R-:W-:Y:S01]  /*3980*/  FADD R6, R6, 1 ;  /* 0x3f80000006067421 */ /* 0x000fe20000000000 */
[----:B------:R-:W-:Y:S01]  /*3990*/  FADD R8, R8, 1 ;  /* 0x3f80000008087421 */ /* 0x000fe20000000000 */
[----:B------:R-:W-:Y:S01]  /*39a0*/  FADD R7, R7, 1 ;  /* 0x3f80000007077421 */ /* 0x000fe20000000000 */
[----:B------:R-:W-:Y:S01]  /*39b0*/  FADD R120, R95, 1 ;  /* 0x3f8000005f787421 */ /* 0x000fe20000000000 */
[----:B------:R-:W-:Y:S01]  /*39c0*/  FADD R95, R17, 1 ;  /* 0x3f800000115f7421 */ /* 0x000fe20000000000 */
[----:B------:R-:W-:Y:S03]  /*39d0*/  FADD R17, R16, 1 ;  /* 0x3f80000010117421 */ /* 0x000fe60000000000 */
[----:B------:R-:W4:Y:S01]  /*39e0*/  MUFU.RCP R9, R9 ;  /* 0x0000000900097308 */ /* 0x000f220000001000 */
[----:B-1----:R-:W-:Y:S01]  /*39f0*/  FMUL R97, R97, R122 ;  /* 0x0000007a61617220 */ /* 0x002fe20000400000 */
[----:B------:R-:W-:Y:S01]  /*3a00*/  FADD R14, R14, 1 ;  /* 0x3f8000000e0e7421 */ /* 0x000fe20000000000 */
[----:B------:R-:W-:Y:S01]  /*3a10*/  FADD R13, R13, 1 ;  /* 0x3f8000000d0d7421 */ /* 0x000fe20000000000 */
[----:B------:R-:W-:Y:S01]  /*3a20*/  FADD R12, R12, 1 ;  /* 0x3f8000000c0c7421 */ /* 0x000fe20000000000 */
[----:B------:R-:W-:Y:S01]  /*3a30*/  FMUL R97, R86, R97 ;  /* 0x0000006156617220 */ /* 0x000fe20000400000 */
[----:B------:R-:W-:Y:S01]  /*3a40*/  FADD R81, R81, 1 ;  /* 0x3f80000051517421 */ /* 0x000fe20000000000 */
[----:B------:R-:W-:Y:S03]  /*3a50*/  FADD R80, R80, 1 ;  /* 0x3f80000050507421 */ /* 0x000fe60000000000 */
[----:B------:R-:W1:Y:S01]  /*3a60*/  MUFU.RCP R4, R4 ;  /* 0x0000000400047308 */ /* 0x000e620000001000 */
[----:B------:R-:W-:Y:S01]  /*3a70*/  FMUL R97, R60, R97 ;  /* 0x000000613c617220 */ /* 0x000fe20000400000 */
[----:B--2---:R-:W-:Y:S01]  /*3a80*/  FMUL R100, R100, R121 ;  /* 0x0000007964647220 */ /* 0x004fe20000400000 */
[----:B------:R-:W-:Y:S01]  /*3a90*/  FADD R83, R83, 1 ;  /* 0x3f80000053537421 */ /* 0x000fe20000000000 */
[----:B------:R-:W-:Y:S01]  /*3aa0*/  FADD R85, R85, 1 ;  /* 0x3f80000055557421 */ /* 0x000fe20000000000 */
[----:B------:R-:W-:Y:S01]  /*3ab0*/  FADD R84, R84, 1 ;  /* 0x3f80000054547421 */ /* 0x000fe20000000000 */
[----:B------:R-:W-:Y:S01]  /*3ac0*/  FMUL R89, R89, R100 ;  /* 0x0000006459597220 */ /* 0x000fe20000400000 */
[----:B------:R-:W-:Y:S03]  /*3ad0*/  FADD R82, R82, 1 ;  /* 0x3f80000052527421 */ /* 0x000fe60000000000 */
[----:B------:R-:W2:Y:S01]  /*3ae0*/  MUFU.RCP R81, R81 ;  /* 0x0000005100517308 */ /* 0x000ea20000001000 */
[----:B----4-:R-:W-:Y:S01]  /*3af0*/  FMUL R9, R30, R9 ;  /* 0x000000091e097220 */ /* 0x010fe20000400000 */
[----:B------:R-:W-:Y:S01]  /*3b00*/  FADD R96, R96, 1 ;  /* 0x3f80000060607421 */ /* 0x000fe20000000000 */
[----:B------:R-:W-:Y:S01]  /*3b10*/  FADD R117, R117, 1 ;  /* 0x3f80000075757421 */ /* 0x000fe20000000000 */
[----:B------:R-:W-:Y:S01]  /*3b20*/  FADD R118, R118, 1 ;  /* 0x3f80000076767421 */ /* 0x000fe20000000000 */
[----:B------:R-:W-:Y:S01]  /*3b30*/  FMUL R9, R54, R9 ;  /* 0x0000000936097220 */ /* 0x000fe20000400000 */
[----:B------:R-:W-:Y:S04]  /*3b40*/  FADD R119, R119, 1 ;  /* 0x3f80000077777421 */ /* 0x000fe80000000000 */
[----:B------:R-:W4:Y:S01]  /*3b50*/  MUFU.RCP R80, R80 ;  /* 0x0000005000507308 */ /* 0x000f220000001000 */
[----:B-1----:R-:W-:Y:S04]  /*3b60*/  FMUL R4, R35, R4 ;  /* 0x0000000423047220 */ /* 0x002fe80000400000 */
[----:B------:R-:W-:Y:S05]  /*3b70*/  FMUL R59, R59, R4 ;  /* 0x000000043b3b7220 */ /* 0x000fea0000400000 */
[----:B------:R-:W1:Y:S01]  /*3b80*/  MUFU.RCP R5, R5 ;  /* 0x0000000500057308 */ /* 0x000e620000001000 */
[----:B--2---:R-:W-:Y:S04]  /*3b90*/  FMUL R112, R112, R81 ;  /* 0x0000005170707220 */ /* 0x004fe80000400000 */
[----:B------:R-:W-:Y:S05]  /*3ba0*/  FMUL R43, R43, R112 ;  /* 0x000000702b2b7220 */ /* 0x000fea0000400000 */
[----:B------:R-:W2:Y:S01]  /*3bb0*/  MUFU.RCP R15, R15 ;  /* 0x0000000f000f7308 */ /* 0x000ea20000001000 */
[----:B------:R-:W-:Y:S01]  /*3bc0*/  FMUL R4, R60, R43 ;  /* 0x0000002b3c047220 */ /* 0x000fe20000400000 */
[----:B----4-:R-:W-:Y:S04]  /*3bd0*/  FMUL R111, R111, R80 ;  /* 0x000000506f6f7220 */ /* 0x010fe80000400000 */
[----:B------:R-:W-:Y:S04]  /*3be0*/  FMUL R111, R42, R111 ;  /* 0x0000006f2a6f7220 */ /* 0x000fe80000400000 */
[----:B------:R-:W4:Y:S01]  /*3bf0*/  MUFU.RCP R6, R6 ;  /* 0x0000000600067308 */ /* 0x000f220000001000 */
[----:B-1----:R-:W-:Y:S01]  /*3c00*/  FMUL R5, R34, R5 ;  /* 0x0000000522057220 */ /* 0x002fe20000400000 */
[----:B------:R-:W-:Y:S03]  /*3c10*/  FMUL R111, R60, R111 ;  /* 0x0000006f3c6f7220 */ /* 0x000fe60000400000 */
[----:B------:R-:W-:Y:S05]  /*3c20*/  FMUL R5, R58, R5 ;  /* 0x000000053a057220 */ /* 0x000fea0000400000 */
[----:B------:R-:W1:Y:S01]  /*3c30*/  MUFU.RCP R83, R83 ;  /* 0x0000005300537308 */ /* 0x000e620000001000 */
[----:B--2---:R-:W-:Y:S09]  /*3c40*/  FMUL R15, R24, R15 ;  /* 0x0000000f180f7220 */ /* 0x004ff20000400000 */
[----:B------:R-:W2:Y:S01]  /*3c50*/  MUFU.RCP R85, R85 ;  /* 0x0000005500557308 */ /* 0x000ea20000001000 */
[----:B----4-:R-:W-:Y:S04]  /*3c60*/  FMUL R6, R33, R6 ;  /* 0x0000000621067220 */ /* 0x010fe80000400000 */
[----:B------:R-:W-:Y:S01]  /*3c70*/  FMUL R57, R57, R6 ;  /* 0x0000000639397220 */ /* 0x000fe20000400000 */
[----:B------:R-:W-:Y:S04]  /*3c80*/  FMUL R6, R60, R5 ;  /* 0x000000053c067220 */ /* 0x000fe80000400000 */
[----:B------:R-:W4:Y:S01]  /*3c90*/  MUFU.RCP R8, R8 ;  /* 0x0000000800087308 */ /* 0x000f220000001000 */
[----:B-1----:R-:W-:Y:S01]  /*3ca0*/  FMUL R110, R110, R83 ;  /* 0x000000536e6e7220 */ /* 0x002fe20000400000 */
[----:B------:R-:W-:Y:S03]  /*3cb0*/  FMNMX.NAN R24, |R111|, |R6|, !PT ;  /* 0x400000066f187209 */ /* 0x000fe60007820200 */
[----:B------:R-:W-:Y:S05]  /*3cc0*/  FMUL R41, R41, R110 ;  /* 0x0000006e29297220 */ /* 0x000fea0000400000 */
[----:B------:R-:W1:Y:S01]  /*3cd0*/  MUFU.RCP R84, R84 ;  /* 0x0000005400547308 */ /* 0x000e620000001000 */
[----:B------:R-:W-:Y:S01]  /*3ce0*/  FMUL R41, R60, R41 ;  /* 0x000000293c297220 */ /* 0x000fe20000400000 */
[----:B--2---:R-:W-:Y:S04]  /*3cf0*/  FMUL R108, R108, R85 ;  /* 0x000000556c6c7220 */ /* 0x004fe80000400000 */
[----:B------:R-:W-:Y:S04]  /*3d00*/  FMUL R39, R39, R108 ;  /* 0x0000006c27277220 */ /* 0x000fe80000400000 */
[----:B------:R-:W2:Y:S01]  /*3d10*/  MUFU.RCP R82, R82 ;  /* 0x0000005200527308 */ /* 0x000ea20000001000 */
[----:B----4-:R-:W-:Y:S04]  /*3d20*/  FMUL R8, R31, R8 ;  /* 0x000000081f087220 */ /* 0x010fe80000400000 */
[----:B------:R-:W-:Y:S01]  /*3d30*/  FMUL R55, R55, R8 ;  /* 0x0000000837377220 */ /* 0x000fe20000400000 */
[----:B------:R-:W-:Y:S04]  /*3d40*/  FMUL R8, R60, R9 ;  /* 0x000000093c087220 */ /* 0x000fe80000400000 */
[----:B------:R-:W4:Y:S01]  /*3d50*/  MUFU.RCP R7, R7 ;  /* 0x0000000700077308 */ /* 0x000f220000001000 */
[----:B-1----:R-:W-:Y:S04]  /*3d60*/  FMUL R107, R107, R84 ;  /* 0x000000546b6b7220 */ /* 0x002fe80000400000 */
[----:B------:R-:W-:Y:S05]  /*3d70*/  FMUL R107, R38, R107 ;  /* 0x0000006b266b7220 */ /* 0x000fea0000400000 */
[----:B------:R1:W5:Y:S01]  /*3d80*/  MUFU.RCP R30, R23 ;  /* 0x00000017001e7308 */ /* 0x0003620000001000 */
[----:B------:R-:W-:Y:S01]  /*3d90*/  FMUL R107, R60, R107 ;  /* 0x0000006b3c6b7220 */ /* 0x000fe20000400000 */
[----:B--2---:R-:W-:Y:S04]  /*3da0*/  FMUL R109, R109, R82 ;  /* 0x000000526d6d7220 */ /* 0x004fe80000400000 */
[----:B------:R-:W-:Y:S04]  /*3db0*/  FMUL R109, R40, R109 ;  /* 0x0000006d286d7220 */ /* 0x000fe80000400000 */
[----:B------:R-:W2:Y:S01]  /*3dc0*/  MUFU.RCP R96, R96 ;  /* 0x0000006000607308 */ /* 0x000ea20000001000 */
[----:B----4-:R-:W-:Y:S01]  /*3dd0*/  FMUL R7, R32, R7 ;  /* 0x0000000720077220 */ /* 0x010fe20000400000 */
[----:B------:R-:W-:Y:S03]  /*3de0*/  FMUL R32, R60, R89 ;  /* 0x000000593c207220 */ /* 0x000fe60000400000 */
[----:B------:R-:W-:Y:S05]  /*3df0*/  FMUL R7, R56, R7 ;  /* 0x0000000738077220 */ /* 0x000fea0000400000 */
[----:B------:R-:W4:Y:S01]  /*3e00*/  MUFU.RCP R117, R117 ;  /* 0x0000007500757308 */ /* 0x000f220000001000 */
[----:B------:R-:W-:Y:S01]  /*3e10*/  FMUL R7, R60, R7 ;  /* 0x000000073c077220 */ /* 0x000fe20000400000 */
[----:B-1----:R-:W-:Y:S01]  /*3e20*/  FMUL R23, R48, R15 ;  /* 0x0000000f30177220 */ /* 0x002fe20000400000 */
[C---:B------:R-:W-:Y:S01]  /*3e30*/  FMUL R15, R60.reuse, R59 ;  /* 0x0000003b3c0f7220 */ /* 0x040fe20000400000 */
[----:B-----5:R-:W-:Y:S02]  /*3e40*/  FMUL R113, R113, R30 ;  /* 0x0000001e71717220 */ /* 0x020fe40000400000 */
[----:B------:R-:W-:Y:S04]  /*3e50*/  FMUL R23, R60, R23 ;  /* 0x000000173c177220 */ /* 0x000fe80000400000 */
[----:B------:R-:W1:Y:S01]  /*3e60*/  MUFU.RCP R118, R118 ;  /* 0x0000007600767308 */ /* 0x000e620000001000 */
[----:B------:R-:W-:Y:S01]  /*3e70*/  FMUL R113, R44, R113 ;  /* 0x000000712c717220 */ /* 0x000fe20000400000 */
[----:B--2---:R-:W-:Y:S03]  /*3e80*/  FMUL R103, R103, R96 ;  /* 0x0000006067677220 */ /* 0x004fe60000400000 */
[----:B------:R-:W-:Y:S01]  /*3e90*/  FMUL R113, R60, R113 ;  /* 0x000000713c717220 */ /* 0x000fe20000400000 */
[----:B------:R-:W-:Y:S04]  /*3ea0*/  FMUL R103, R92, R103 ;  /* 0x000000675c677220 */ /* 0x000fe80000400000 */
[----:B------:R-:W2:Y:S01]  /*3eb0*/  MUFU.RCP R119, R119 ;  /* 0x0000007700777308 */ /* 0x000ea20000001000 */
[----:B----4-:R-:W-:Y:S01]  /*3ec0*/  FMUL R104, R104, R117 ;  /* 0x0000007568687220 */ /* 0x010fe20000400000 */
[C---:B------:R-:W-:Y:S03]  /*3ed0*/  FMUL R103, R60.reuse, R103 ;  /* 0x000000673c677220 */ /* 0x040fe60000400000 */
[----:B------:R-:W-:Y:S05]  /*3ee0*/  FMUL R93, R93, R104 ;  /* 0x000000685d5d7220 */ /* 0x000fea0000400000 */
[----:B------:R-:W4:Y:S01]  /*3ef0*/  MUFU.RCP R120, R120 ;  /* 0x0000007800787308 */ /* 0x000f220000001000 */
[----:B-1----:R-:W-:Y:S01]  /*3f00*/  FMUL R101, R101, R118 ;  /* 0x0000007665657220 */ /* 0x002fe20000400000 */
[----:B------:R-:W-:Y:S03]  /*3f10*/  FMUL R93, R60, R93 ;  /* 0x0000005d3c5d7220 */ /* 0x000fe60000400000 */
[----:B------:R-:W-:Y:S05]  /*3f20*/  FMUL R101, R90, R101 ;  /* 0x000000655a657220 */ /* 0x000fea0000400000 */
[----:B------:R1:W5:Y:S01]  /*3f30*/  MUFU.RCP R123, R21 ;  /* 0x00000015007b7308 */ /* 0x0003620000001000 */
[----:B--2---:R-:W-:Y:S04]  /*3f40*/  FMUL R102, R102, R119 ;  /* 0x0000007766667220 */ /* 0x004fe80000400000 */
[----:B------:R-:W-:Y:S05]  /*3f50*/  FMUL R91, R91, R102 ;  /* 0x000000665b5b7220 */ /* 0x000fea0000400000 */
[----:B------:R-:W2:Y:S01]  /*3f60*/  MUFU.RCP R11, R11 ;  /* 0x0000000b000b7308 */ /* 0x000ea20000001000 */
[----:B----4-:R-:W-:Y:S01]  /*3f70*/  FMUL R99, R99, R120 ;  /* 0x0000007863637220 */ /* 0x010fe20000400000 */
[----:B------:R-:W-:Y:S03]  /*3f80*/  FMUL R91, R60, R91 ;  /* 0x0000005b3c5b7220 */ /* 0x000fe60000400000 */
[----:B------:R-:W-:Y:S05]  /*3f90*/  FMUL R99, R88, R99 ;  /* 0x0000006358637220 */ /* 0x000fea0000400000 */
[----:B------:R-:W4:Y:S01]  /*3fa0*/  MUFU.RCP R14, R14 ;  /* 0x0000000e000e7308 */ /* 0x000f220000001000 */
[C---:B-1----:R-:W-:Y:S01]  /*3fb0*/  IADD3 R21, PT, PT, R125.reuse, 0x4400, RZ ;  /* 0x000044007d157810 */ /* 0x042fe20007ffe0ff */
[----:B-----5:R-:W-:Y:S01]  /*3fc0*/  FMUL R98, R98, R123 ;  /* 0x0000007b62627220 */ /* 0x020fe20000400000 */
[----:B------:R-:W-:Y:S01]  /*3fd0*/  IADD3 R125, PT, PT, R125, 0x4430, RZ ;  /* 0x000044307d7d7810 */ /* 0x000fe20007ffe0ff */
[----:B------:R-:W-:Y:S01]  /*3fe0*/  FMUL R99, R60, R99 ;  /* 0x000000633c637220 */ /* 0x000fe20000400000 */
[----:B------:R-:W-:Y:S01]  /*3ff0*/  SHF.R.U32.HI R16, RZ, 0x3, R21 ;  /* 0x00000003ff107819 */ /* 0x000fe20000011615 */
[----:B------:R-:W-:Y:S01]  /*4000*/  FMUL R87, R87, R98 ;  /* 0x0000006257577220 */ /* 0x000fe20000400000 */
[----:B------:R-:W-:Y:S03]  /*4010*/  SHF.R.U32.HI R22, RZ, 0x3, R125 ;  /* 0x00000003ff167819 */ /* 0x000fe6000001167d */
[----:B------:R-:W1:Y:S01]  /*4020*/  MUFU.RCP R13, R13 ;  /* 0x0000000d000d7308 */ /* 0x000e620000001000 */
[----:B------:R-:W-:Y:S01]  /*4030*/  LOP3.LUT R16, R21, 0x30, R16, 0x78, !PT ;  /* 0x0000003015107812 */ /* 0x000fe200078e7810 */
[----:B--2---:R-:W-:Y:S01]  /*4040*/  FMUL R11, R28, R11 ;  /* 0x0000000b1c0b7220 */ /* 0x004fe20000400000 */
[----:B------:R-:W-:Y:S01]  /*4050*/  F2FP.BF16.F32.PACK_AB R5, R32, R99 ;  /* 0x000000632005723e */ /* 0x000fe200000010ff */
[C---:B------:R-:W-:Y:S01]  /*4060*/  FMUL R28, R60.reuse, R101 ;  /* 0x000000653c1c7220 */ /* 0x040fe20000400000 */
[----:B------:R-:W-:Y:S01]  /*4070*/  SHF.R.U32.HI R21, RZ, 0x3, R124 ;  /* 0x00000003ff157819 */ /* 0x000fe2000001167c */
[----:B------:R-:W-:Y:S01]  /*4080*/  FMUL R30, R60, R87 ;  /* 0x000000573c1e7220 */ /* 0x000fe20000400000 */
[----:B------:R-:W-:Y:S03]  /*4090*/  LOP3.LUT R22, R125, 0x30, R22, 0x78, !PT ;  /* 0x000000307d167812 */ /* 0x000fe600078e7816 */
[----:B------:R-:W2:Y:S01]  /*40a0*/  MUFU.RCP R17, R17 ;  /* 0x0000001100117308 */ /* 0x000ea20000001000 */
[----:B------:R-:W-:Y:S01]  /*40b0*/  LOP3.LUT R21, R124, 0x30, R21, 0x78, !PT ;  /* 0x000000307c157812 */ /* 0x000fe200078e7815 */
[----:B----4-:R-:W-:Y:S04]  /*40c0*/  FMUL R14, R25, R14 ;  /* 0x0000000e190e7220 */ /* 0x010fe80000400000 */
[----:B------:R-:W-:Y:S01]  /*40d0*/  FMUL R49, R49, R14 ;  /* 0x0000000e31317220 */ /* 0x000fe20000400000 */
[----:B------:R-:W-:Y:S03]  /*40e0*/  FMUL R14, R60, R57 ;  /* 0x000000393c0e7220 */ /* 0x000fe60000400000 */
[----:B------:R-:W4:Y:S01]  /*40f0*/  MUFU.RCP R18, R18 ;  /* 0x0000001200127308 */ /* 0x000f220000001000 */
[----:B-1----:R-:W-:Y:S01]  /*4100*/  FMUL R13, R26, R13 ;  /* 0x0000000d1a0d7220 */ /* 0x002fe20000400000 */
[----:B------:R-:W-:Y:S01]  /*4110*/  FMNMX.NAN R26, |R107|, |R8|, !PT ;  /* 0x400000086b1a7209 */ /* 0x000fe20007820200 */
[----:B------:R-:W-:Y:S07]  /*4120*/  FMUL R38, R60, R49 ;  /* 0x000000313c267220 */ /* 0x000fee0000400000 */
[----:B------:R-:W1:Y:S01]  /*4130*/  MUFU.RCP R19, R19 ;  /* 0x0000001300137308 */ /* 0x000e620000001000 */
[----:B--2---:R-:W-:Y:S01]  /*4140*/  FMUL R116, R116, R17 ;  /* 0x0000001174747220 */ /* 0x004fe20000400000 */
[----:B------:R-:W-:Y:S01]  /*4150*/  FMUL R17, R52, R11 ;  /* 0x0000000b34117220 */ /* 0x000fe20000400000 */
[----:B------:R-:W-:Y:S02]  /*4160*/  F2FP.BF16.F32.PACK_AB R11, R4, R111 ;  /* 0x0000006f040b723e */ /* 0x000fe400000010ff */
[----:B------:R-:W-:Y:S01]  /*4170*/  FMUL R47, R47, R116 ;  /* 0x000000742f2f7220 */ /* 0x000fe20000400000 */
[----:B------:R-:W-:Y:S04]  /*4180*/  FMUL R17, R60, R17 ;  /* 0x000000113c117220 */ /* 0x000fe80000400000 */
[----:B------:R-:W2:Y:S01]  /*4190*/  MUFU.RCP R10, R10 ;  /* 0x0000000a000a7308 */ /* 0x000ea20000001000 */
[----:B----4-:R-:W-:Y:S01]  /*41a0*/  FMUL R115, R115, R18 ;  /* 0x0000001273737220 */ /* 0x010fe20000400000 */
[----:B------:R-:W-:Y:S01]  /*41b0*/  FMNMX.NAN R18, |R4|, |R15|, !PT ;  /* 0x4000000f04127209 */ /* 0x000fe20007820200 */
[C---:B------:R-:W-:Y:S01]  /*41c0*/  FMUL R4, R60.reuse, R109 ;  /* 0x0000006d3c047220 */ /* 0x040fe20000400000 */
[----:B------:R-:W-:Y:S01]  /*41d0*/  F2FP.BF16.F32.PACK_AB R15, R15, R6 ;  /* 0x000000060f0f723e */ /* 0x000fe200000010ff */
[----:B------:R-:W-:Y:S01]  /*41e0*/  FMUL R6, R60, R39 ;  /* 0x000000273c067220 */ /* 0x000fe20000400000 */
[----:B------:R-:W-:Y:S02]  /*41f0*/  FMUL R115, R46, R115 ;  /* 0x000000732e737220 */ /* 0x000fe40000400000 */
[----:B------:R-:W-:Y:S02]  /*4200*/  FMNMX.NAN R25, |R4|, |R7|, !PT ;  /* 0x4000000704197209 */ /* 0x000fe40007820200 */
[----:B------:R-:W4:Y:S01]  /*4210*/  MUFU.RCP R12, R12 ;  /* 0x0000000c000c7308 */ /* 0x000f220000001000 */
[----:B------:R-:W-:Y:S01]  /*4220*/  F2FP.BF16.F32.PACK_AB R9, R6, R107 ;  /* 0x0000006b0609723e */ /* 0x000fe200000010ff */
[----:B-1----:R-:W-:Y:S01]  /*4230*/  FMUL R114, R114, R19 ;  /* 0x0000001372727220 */ /* 0x002fe20000400000 */
[----:B------:R-:W-:Y:S01]  /*4240*/  FMNMX3.NAN R25, |R28|, |R23|, R25, !PT ;  /* 0x400000171c197276 */ /* 0x000fe20007820219 */
[----:B------:R-:W-:Y:S01]  /*4250*/  FMUL R19, R50, R13 ;  /* 0x0000000d32137220 */ /* 0x000fe20000400000 */
[C---:B------:R-:W-:Y:S01]  /*4260*/  FMUL R13, R60.reuse, R55 ;  /* 0x000000373c0d7220 */ /* 0x040fe20000400000 */
[----:B------:R-:W-:Y:S01]  /*4270*/  FMUL R45, R45, R114 ;  /* 0x000000722d2d7220 */ /* 0x000fe20000400000 */
[----:B------:R-:W-:Y:S01]  /*4280*/  FMUL R115, R60, R115 ;  /* 0x000000733c737220 */ /* 0x000fe20000400000 */
[----:B--2---:R-:W-:Y:S02]  /*4290*/  FMUL R10, R29, R10 ;  /* 0x0000000a1d0a7220 */ /* 0x004fe40000400000 */
[----:B------:R1:W2:Y:S01]  /*42a0*/  MUFU.RCP R94, R20 ;  /* 0x00000014005e7308 */ /* 0x0002a20000001000 */
[----:B------:R-:W-:Y:S01]  /*42b0*/  FMNMX.NAN R29, |R6|, |R13|, !PT ;  /* 0x4000000d061d7209 */ /* 0x000fe20007820200 */
[----:B------:R-:W-:Y:S01]  /*42c0*/  FMUL R40, R60, R45 ;  /* 0x0000002d3c287220 */ /* 0x000fe20000400000 */
[----:B------:R-:W-:Y:S01]  /*42d0*/  F2FP.BF16.F32.PACK_AB R6, R91, R28 ;  /* 0x0000001c5b06723e */ /* 0x000fe200000010ff */
[----:B------:R-:W-:Y:S01]  /*42e0*/  FMUL R53, R53, R10 ;  /* 0x0000000a35357220 */ /* 0x000fe20000400000 */
[----:B------:R-:W-:Y:S02]  /*42f0*/  F2FP.BF16.F32.PACK_AB R10, R41, R4 ;  /* 0x00000004290a723e */ /* 0x000fe400000010ff */
[----:B------:R-:W-:Y:S01]  /*4300*/  F2FP.BF16.F32.PACK_AB R4, R30, R97 ;  /* 0x000000611e04723e */ /* 0x000fe200000010ff */
[----:B----4-:R-:W-:Y:S01]  /*4310*/  FMUL R12, R27, R12 ;  /* 0x0000000c1b0c7220 */ /* 0x010fe20000400000 */
[----:B------:R-:W-:Y:S01]  /*4320*/  FMNMX.NAN R27, |R41|, |R14|, !PT ;  /* 0x4000000e291b7209 */ /* 0x000fe20007820200 */
[----:B------:R-:W4:Y:S01]  /*4330*/  MUFU.RCP R95, R95 ;  /* 0x0000005f005f7308 */ /* 0x000f220000001000 */
[----:B------:R-:W-:Y:S01]  /*4340*/  F2FP.BF16.F32.PACK_AB R14, R14, R7 ;  /* 0x000000070e0e723e */ /* 0x000fe200000010ff */
[----:B------:R-:W-:Y:S01]  /*4350*/  FMUL R51, R51, R12 ;  /* 0x0000000c33337220 */ /* 0x000fe20000400000 */
[----:B------:R-:W-:Y:S01]  /*4360*/  F2FP.BF16.F32.PACK_AB R7, R93, R103 ;  /* 0x000000675d07723e */ /* 0x000fe200000010ff */
[C---:B------:R-:W-:Y:S01]  /*4370*/  FMUL R12, R60.reuse, R53 ;  /* 0x000000353c0c7220 */ /* 0x040fe20000400000 */
[----:B------:R-:W-:Y:S01]  /*4380*/  F2FP.BF16.F32.PACK_AB R13, R13, R8 ;  /* 0x000000080d0d723e */ /* 0x000fe200000010ff */
[----:B------:R-:W-:Y:S01]  /*4390*/  FMUL R51, R60, R51 ;  /* 0x000000333c337220 */ /* 0x000fe20000400000 */
[----:B-1----:R-:W-:Y:S01]  /*43a0*/  SHF.R.U32.HI R20, RZ, 0x3, R127 ;  /* 0x00000003ff147819 */ /* 0x002fe2000001167f */
[----:B------:R1:W-:Y:S01]  /*43b0*/  STS.128 [R16], R4 ;  /* 0x0000000410007388 */ /* 0x0003e20000000c00 */
[----:B------:R-:W-:Y:S01]  /*43c0*/  FMNMX3.NAN R99, |R99|, |R115|, R26, !PT ;  /* 0x4000007363637276 */ /* 0x000fe2000782021a */
[----:B--2---:R-:W-:Y:S01]  /*43d0*/  FMUL R105, R105, R94 ;  /* 0x0000005e69697220 */ /* 0x004fe20000400000 */
[----:B------:R-:W-:Y:S02]  /*43e0*/  LOP3.LUT R20, R127, 0x30, R20, 0x78, !PT ;  /* 0x000000307f147812 */ /* 0x000fe400078e7814 */
[----:B------:R-:W-:Y:S01]  /*43f0*/  FMNMX3.NAN R93, |R93|, |R51|, R18, !PT ;  /* 0x400000335d5d7276 */ /* 0x000fe20007820212 */
[----:B------:R-:W-:Y:S01]  /*4400*/  FMUL R105, R36, R105 ;  /* 0x0000006924697220 */ /* 0x000fe20000400000 */
[----:B------:R-:W-:Y:S01]  /*4410*/  FMNMX3.NAN R27, |R91|, |R38|, R27, !PT ;  /* 0x400000265b1b7276 */ /* 0x000fe2000782021b */
[----:B------:R-:W-:Y:S01]  /*4420*/  FMUL R18, R60, R47 ;  /* 0x0000002f3c127220 */ /* 0x000fe20000400000 */
[----:B----4-:R-:W-:Y:S01]  /*4430*/  FMUL R106, R106, R95 ;  /* 0x0000005f6a6a7220 */ /* 0x010fe20000400000 */
[C---:B------:R-:W-:Y:S01]  /*4440*/  FMUL R105, R60.reuse, R105 ;  /* 0x000000693c697220 */ /* 0x040fe20000400000 */
[----:B------:R-:W-:Y:S02]  /*4450*/  FMUL R36, R60, R19 ;  /* 0x000000133c247220 */ /* 0x000fe40000400000 */
[----:B------:R-:W-:Y:S01]  /*4460*/  FMUL R37, R37, R106 ;  /* 0x0000006a25257220 */ /* 0x000fe20000400000 */
[----:B------:R-:W-:Y:S02]  /*4470*/  FMNMX3.NAN R32, |R32|, |R18|, R29, !PT ;  /* 0x4000001220207276 */ /* 0x000fe4000782021d */
[----:B------:R-:W-:Y:S01]  /*4480*/  FMNMX.NAN R34, |R105|, |R17|, !PT ;  /* 0x4000001169227209 */ /* 0x000fe20007820200 */
[----:B------:R-:W-:Y:S01]  /*4490*/  FMUL R37, R60, R37 ;  /* 0x000000253c257220 */ /* 0x000fe20000400000 */
[-C--:B------:R-:W-:Y:S02]  /*44a0*/  F2FP.BF16.F32.PACK_AB R19, R51, R36.reuse ;  /* 0x000000243313723e */ /* 0x080fe400000010ff */
[----:B------:R-:W-:Y:S02]  /*44b0*/  FMNMX3.NAN R24, |R103|, |R36|, R24, !PT ;  /* 0x4000002467187276 */ /* 0x000fe40007820218 */
[C---:B------:R-:W-:Y:S02]  /*44c0*/  F2FP.BF16.F32.PACK_AB R8, R37.reuse, R105 ;  /* 0x000000692508723e */ /* 0x040fe400000010ff */
[----:B------:R-:W-:Y:S02]  /*44d0*/  FMNMX.NAN R31, |R37|, |R12|, !PT ;  /* 0x4000000c251f7209 */ /* 0x000fe40007820200 */
[----:B------:R-:W-:Y:S01]  /*44e0*/  F2FP.BF16.F32.PACK_AB R12, R12, R17 ;  /* 0x000000110c0c723e */ /* 0x000fe200000010ff */
[----:B------:R2:W-:Y:S01]  /*44f0*/  STS.128 [R20], R8 ;  /* 0x0000000814007388 */ /* 0x0005e20000000c00 */
[----:B------:R-:W-:Y:S02]  /*4500*/  F2FP.BF16.F32.PACK_AB R17, R18, R115 ;  /* 0x000000731211723e */ /* 0x000fe400000010ff */
[----:B------:R-:W-:Y:S02]  /*4510*/  F2FP.BF16.F32.PACK_AB R18, R38, R23 ;  /* 0x000000172612723e */ /* 0x000fe400000010ff */
[-C--:B-1----:R-:W-:Y:S02]  /*4520*/  F2FP.BF16.F32.PACK_AB R16, R40, R113.reuse ;  /* 0x000000712810723e */ /* 0x082fe400000010ff */
[----:B------:R-:W-:Y:S02]  /*4530*/  FMNMX3.NAN R30, |R30|, |R40|, R31, !PT ;  /* 0x400000281e1e7276 */ /* 0x000fe4000782021f */
[----:B------:R-:W-:Y:S01]  /*4540*/  FMNMX3.NAN R34, |R97|, |R113|, R34, !PT ;  /* 0x4000007161227276 */ /* 0x000fe20007820222 */
[----:B------:R2:W-:Y:S01]  /*4550*/  STS.128 [R21], R16 ;  /* 0x0000001015007388 */ /* 0x0005e20000000c00 */
[----:B------:R-:W-:Y:S02]  /*4560*/  FMNMX.NAN R32, R93, R32, !PT ;  /* 0x000000205d207209 */ /* 0x000fe40007820000 */
[----:B------:R-:W-:Y:S02]  /*4570*/  FMNMX.NAN R24, R24, R99, !PT ;  /* 0x0000006318187209 */ /* 0x000fe40007820000 */
[----:B------:R-:W-:Y:S02]  /*4580*/  FMNMX3.NAN R27, R30, R27, R32, !PT ;  /* 0x0000001b1e1b7276 */ /* 0x000fe40007820020 */
[----:B------:R-:W-:Y:S01]  /*4590*/  FMNMX3.NAN R24, R34, R25, R24, !PT ;  /* 0x0000001922187276 */ /* 0x000fe20007820018 */
[----:B------:R2:W-:Y:S03]  /*45a0*/  STS.128 [R22], R12 ;  /* 0x0000000c16007388 */ /* 0x0005e60000000c00 */
[----:B------:R-:W-:Y:S04]  /*45b0*/  FMNMX3.NAN R27, R24, R27, RZ, !PT ;  /* 0x0000001b181b7276 */ /* 0x000fe800078200ff */
[----:B------:R-:W-:Y:S01]  /*45c0*/  FMNMX R78, R27, R78, !PT ;  /* 0x0000004e1b4e7209 */ /* 0x000fe20007800000 */
[----:B------:R1:W-:Y:S06]  /*45d0*/  MEMBAR.ALL.CTA ;  /* 0x0000000000007992 */ /* 0x0003ec0000008000 */
[----:B-1----:R-:W1:Y:S02]  /*45e0*/  FENCE.VIEW.ASYNC.S ;  /* 0x00000000000073c6 */ /* 0x002e640000000000 */
[----:B-1----:R-:W-:Y:S06]  /*45f0*/  BAR.SYNC.DEFER_BLOCKING 0x2, 0x80 ;  /* 0x0082000000007b1d */ /* 0x002fec0000010000 */
[----:B------:R-:W-:Y:S05]  /*4600*/  BRA.U !UP4, `(.L_x_45) ;  /* 0x000000010c4c7547 */ /* 0x000fea000b800000 */
[----:B------:R-:W-:Y:S01]  /*4610*/  VIADD R4, R3, 0x4400 ;  /* 0x0000440003047836 */ /* 0x000fe20000000000 */
[----:B------:R-:W-:Y:S01]  /*4620*/  ISETP.NE.AND P0, PT, R79, RZ, PT ;  /* 0x000000ff4f00720c */ /* 0x000fe20003f05270 */
[----:B------:R-:W-:Y:S03]  /*4630*/  UIADD3 UR12, UP0, UPT, UR10, 0x2c0, URZ ;  /* 0x000002c00a0c7890 */ /* 0x000fe6000ff1e0ff */
[----:B------:R-:W-:Y:S01]  /*4640*/  SEL R62, R62, R77, !P0 ;  /* 0x0000004d3e3e7207 */ /* 0x000fe20004000000 */
[----:B------:R-:W-:Y:S01]  /*4650*/  UIADD3.X UR13, UPT, UPT, URZ, UR11, URZ, UP0, !UPT ;  /* 0x0000000bff0d7290 */ /* 0x000fe200087fe4ff */
[----:B------:R-:W-:Y:S03]  /*4660*/  PLOP3.LUT P0, PT, PT, PT, PT, 0x80, 0x8 ;  /* 0x000000000008781c */ /* 0x000fe60003f0f070 */
[----:B------:R-:W-:Y:S04]  /*4670*/  IMAD R5, R61, 0x4, R62 ;  /* 0x000000043d057824 */ /* 0x000fe800078e023e */
[----:B------:R-:W-:Y:S07]  /*4680*/  IMAD.SHL.U32 R5, R5, 0x20, RZ ;  /* 0x0000002005057824 */ /* 0x000fee00078e00ff */
.L_x_46:
        /* <DEDUP_REMOVED lines=10> */
[----:B------:R0:W-:Y:S02]  /*4730*/  UTMACMDFLUSH ;  /* 0x00000000000079b7 */ /* 0x0001e40000000000 */
.L_x_45:
[----:B------:R-:W-:Y:S01]  /*4740*/  BAR.SYNC.DEFER_BLOCKING 0x2, 0x80 ;  /* 0x0082000000007b1d */ /* 0x000fe20000010000 */
[----:B------:R-:W-:Y:S02]  /*4750*/  IADD3 R77, PT, PT, R77, 0x1, RZ ;  /* 0x000000014d4d7810 */ /* 0x000fe40007ffe0ff */
[----:B------:R-:W-:Y:S03]  /*4760*/  IADD3 R76, PT, PT, R76, -0x1, RZ ;  /* 0xffffffff4c4c7810 */ /* 0x000fe60007ffe0ff */
[----:B------:R-:W-:Y:S05]  /*4770*/  @!P2 BRA `(.L_x_47) ;  /* 0xffffffe00084a947 */ /* 0x000fea000383ffff */
[CC--:B------:R-:W-:Y:S01]  /*4780*/  LEA R5, R68.reuse, R3.reuse, 0x3 ;  /* 0x0000000344057211 */ /* 0x0c0fe200078e18ff */
[----:B------:R-:W-:Y:S01]  /*4790*/  BSSY B0, `(.L_x_48) ;  /* 0x0000005000007945 */ /* 0x000fe20003800000 */
[----:B------:R-:W-:Y:S02]  /*47a0*/  SHF.L.U32 R6, R67, 0x1f, RZ ;  /* 0x0000001f43067819 */ /* 0x000fe400000006ff */
[----:B------:R-:W-:Y:S02]  /*47b0*/  LEA R63, R68, R3, 0x4 ;  /* 0x00000003443f7211 */ /* 0x000fe400078e20ff */
[----:B------:R-:W1:Y:S02]  /*47c0*/  SYNCS.PHASECHK.TRANS64.TRYWAIT P0, [R5+URZ+0x40], R6 ;  /* 0x00004006050075a7 */ /* 0x000e6400080011ff */
[----:B-1----:R-:W-:Y:S05]  /*47d0*/  @!P0 BRA `(.L_x_49) ;  /* 0x0000000800bc8947 */ /* 0x002fea0003800000 */
.L_x_81:
[----:B------:R-:W-:Y:S05]  /*47e0*/  BSYNC B0 ;  /* 0x0000000000007941 */ /* 0x000fea0003800000 */
.L_x_48:
[----:B------:R-:W4:Y:S01]  /*47f0*/  LDS.128 R60, [R63+0x2c810] ;  /* 0x02c810003f3c7984 */ /* 0x000f220000000c00 */
[----:B------:R-:W-:Y:S01]  /*4800*/  CREDUX.MAXABS.F32.NAN UR4, R78 ;  /* 0x000000004e0472cc */ /* 0x000fe20000006400 */
[----:B------:R-:W-:Y:S01]  /*4810*/  BSSY.RECONVERGENT B0, `(.L_x_50) ;  /* 0x0000012000007945 */ /* 0x000fe20003800200 */
[----:B---3--:R-:W-:Y:S01]  /*4820*/  ISETP.NE.AND P0, PT, R64, RZ, PT ;  /* 0x000000ff4000720c */ /* 0x008fe20003f05270 */
[----:B------:R3:W-:Y:S06]  /*4830*/  MEMBAR.ALL.CTA ;  /* 0x0000000000007992 */ /* 0x0007ec0000008000 */
[----:B---3--:R-:W3:Y:S01]  /*4840*/  FENCE.VIEW.ASYNC.S ;  /* 0x00000000000073c6 */ /* 0x008ee20000000000 */
[----:B------:R-:W-:-:S03]  /*4850*/  VIADD R68, R68, 0x1 ;  /* 0x0000000144447836 */ /* 0x000fc60000000000 */
[----:B------:R-:W-:Y:S01]  /*4860*/  IMAD.U32 R4, RZ, RZ, UR4 ;  /* 0x00000004ff047e24 */ /* 0x000fe2000f8e00ff */
[----:B---3--:R3:W-:Y:S04]  /*4870*/  SYNCS.ARRIVE.TRANS64.ART0 RZ, [R5+URZ+0x50], R0 ;  /* 0x0000500005ff79a7 */ /* 0x0087e800085000ff */
[----:B------:R3:W-:Y:S01]  /*4880*/  @!P0 STS [R69+0x2c800], R4 ;  /* 0x02c8000445008388 */ /* 0x0007e20000000800 */
[----:B------:R-:W-:Y:S01]  /*4890*/  BAR.SYNC.DEFER_BLOCKING 0x2, 0x80 ;  /* 0x0082000000007b1d */ /* 0x000fe20000010000 */
[----:B------:R-:W-:-:S13]  /*48a0*/  LOP3.LUT P0, RZ, R71, R64, RZ, 0xfc, !PT ;  /* 0x0000004047ff7212 */ /* 0x000fda000780fcff */
[----:B------:R-:W-:Y:S05]  /*48b0*/  @P0 BRA `(.L_x_51) ;  /* 0x00000000001c0947 */ /* 0x000fea0003800000 */
[----:B------:R-:W-:Y:S01]  /*48c0*/  MOV R3, UR7 ;  /* 0x0000000700037c02 */ /* 0x000fe20008000f00 */
[----:B--2---:R-:W2:Y:S04]  /*48d0*/  LDC.64 R8, c[0x0][0x740] ;  /* 0x0001d000ff087b82 */ /* 0x004ea80000000a00 */
[----:B-1-3--:R-:W1:Y:S01]  /*48e0*/  LDS.128 R4, [R3+0x2c800] ;  /* 0x02c8000003047984 */ /* 0x00ae620000000c00 */
[----:B--2---:R-:W-:Y:S01]  /*48f0*/  IMAD.WIDE R8, R2, 0x4, R8 ;  /* 0x0000000402087825 */ /* 0x004fe200078e0208 */
[----:B-1----:R-:W-:-:S04]  /*4900*/  FMNMX3 R4, R4, RZ, R5, !PT ;  /* 0x000000ff04047276 */ /* 0x002fc80007800005 */
[----:B------:R-:W-:-:S05]  /*4910*/  FMNMX3 R7, R4, R6, R7, !PT ;  /* 0x0000000604077276 */ /* 0x000fca0007800007 */
[----:B------:R1:W-:Y:S02]  /*4920*/  REDG.E.MAX.S32.STRONG.GPU desc[UR14][R8.64], R7 ;  /* 0x000000070800798e */ /* 0x0003e4000d12e30e */
.L_x_51:
[----:B------:R-:W-:Y:S05]  /*4930*/  BSYNC.RECONVERGENT B0 ;  /* 0x0000000000007941 */ /* 0x000fea0003800200 */
.L_x_50:
[----:B----4-:R-:W-:Y:S02]  /*4940*/  ISETP.NE.AND P0, PT, R63, 0x1, PT ;  /* 0x000000013f00780c */ /* 0x010fe40003f05270 */
[----:B------:R-:W-:-:S04]  /*4950*/  ISETP.NE.AND P1, PT, R68, 0x2, PT ;  /* 0x000000024400780c */ /* 0x000fc80003f25270 */
[----:B------:R-:W-:Y:S02]  /*4960*/  SEL R2, RZ, 0x1, P1 ;  /* 0x00000001ff027807 */ /* 0x000fe40000800000 */
[----:B------:R-:W-:Y:S02]  /*4970*/  SEL R68, R68, RZ, P1 ;  /* 0x000000ff44447207 */ /* 0x000fe40000800000 */
[----:B------:R-:W-:-:S03]  /*4980*/  LOP3.LUT R67, R67, R2, RZ, 0x3c, !PT ;  /* 0x0000000243437212 */ /* 0x000fc600078e3cff */
[----:B------:R-:W-:Y:S05]  /*4990*/  @!P0 BRA `(.L_x_52) ;  /* 0xffffffdc00a48947 */ /* 0x000fea000383ffff */
.L_x_39:
[----:B------:R-:W-:Y:S05]  /*49a0*/  BRA.U !UP4, `(.L_x_53) ;  /* 0x000000010c1c7547 */ /* 0x000fea000b800000 */
[----:B------:R-:W5:Y:S01]  /*49b0*/  S2UR UR4, SR_CgaCtaId ;  /* 0x00000000000479c3 */ /* 0x000f620000008800 */
[----:B------:R-:W-:Y:S01]  /*49c0*/  ELECT P0, URZ, PT ;  /* 0x0000000000ff782f */ /* 0x000fe20003800000 */
[----:B----4-:R-:W-:Y:S01]  /*49d0*/  HFMA2 R2, -RZ, RZ, 0, 5.9604644775390625e-08 ;  /* 0x00000001ff027431 */ /* 0x010fe200000001ff */
[----:B------:R-:W-:-:S05]  /*49e0*/  UMOV UR5, 0x40 ;  /* 0x0000004000057882 */ /* 0x000fca0000000000 */
[----:B------:R-:W-:Y:S01]  /*49f0*/  UVIRTCOUNT.DEALLOC.SMPOOL 0x80 ;  /* 0x000000800000784c */ /* 0x000fe20000000000 */
[----:B-----5:R-:W-:-:S09]  /*4a00*/  ULEA UR4, UR4, UR5, 0x18 ;  /* 0x0000000504047291 */ /* 0x020fd2000f8ec0ff */
[----:B------:R4:W-:Y:S03]  /*4a10*/  @P0 STS.U8 [UR4], R2 ;  /* 0x00000002ff000988 */ /* 0x0009e60008000004 */
.L_x_53:
[----:B------:R-:W-:Y:S06]  /*4a20*/  BAR.SYNC.DEFER_BLOCKING 0x2, 0x80 ;  /* 0x0082000000007b1d */ /* 0x000fec0000010000 */
[----:B------:R-:W-:Y:S05]  /*4a30*/  BRA.U !UP4, `(.L_x_54) ;  /* 0x000000010c9c7547 */ /* 0x000fea000b800000 */
[----:B------:R-:W5:Y:S01]  /*4a40*/  S2UR UR5, SR_CgaCtaId ;  /* 0x00000000000579c3 */ /* 0x000f620000008800 */
[----:B------:R-:W-:Y:S01]  /*4a50*/  NOP ;  /* 0x0000000000007918 */ /* 0x000fe20000000000 */
[----:B------:R-:W-:Y:S01]  /*4a60*/  UMOV UR4, 0x50 ;  /* 0x0000005000047882 */ /* 0x000fe20000000000 */
[----:B---3--:R-:W-:Y:S01]  /*4a70*/  LOP3.LUT R4, R70, 0xffff, RZ, 0xc0, !PT ;  /* 0x0000ffff46047812 */ /* 0x008fe200078ec0ff */
[----:B------:R-:W-:-:S03]  /*4a80*/  IMAD.MOV.U32 R3, RZ, RZ, 0xffff ;  /* 0x0000ffffff037424 */ /* 0x000fc600078e00ff */
[----:B------:R-:W-:-:S04]  /*4a90*/  SHF.R.U32.HI R4, RZ, 0x5, R4 ;  /* 0x00000005ff047819 */ /* 0x000fc80000011604 */
[----:B------:R-:W-:Y:S01]  /*4aa0*/  SHF.L.U32 R3, R3, R4, RZ ;  /* 0x0000000403037219 */ /* 0x000fe200000006ff */
[----:B-1----:R-:W-:-:S05]  /*4ab0*/  VIADD R5, R4, 0x10 ;  /* 0x0000001004057836 */ /* 0x002fca0000000000 */
[----:B------:R-:W-:Y:S01]  /*4ac0*/  SHF.L.U32 R0, R0, R5, RZ ;  /* 0x0000000500007219 */ /* 0x000fe200000006ff */
[----:B-----5:R-:W-:-:S03]  /*4ad0*/  ULEA UR5, UR5, UR4, 0x18 ;  /* 0x0000000405057291 */ /* 0x020fc6000f8ec0ff */
[----:B------:R-:W-:-:S04]  /*4ae0*/  LOP3.LUT R5, R0, R3, RZ, 0xfc, !PT ;  /* 0x0000000300057212 */ /* 0x000fc800078efcff */
[C---:B------:R-:W-:Y:S02]  /*4af0*/  LOP3.LUT R3, R5.reuse, 0xffff, RZ, 0xc0, !PT ;  /* 0x0000ffff05037812 */ /* 0x040fe400078ec0ff */
[----:B----4-:R-:W1:Y:S02]  /*4b00*/  LDS R2, [UR5] ;  /* 0x00000005ff027984 */ /* 0x010e640008000800 */
[----:B-1----:R-:W-:-:S04]  /*4b10*/  LOP3.LUT R0, R5, 0xffff, R2, 0x80, !PT ;  /* 0x0000ffff05007812 */ /* 0x002fc800078e8002 */
[----:B------:R-:W-:-:S13]  /*4b20*/  ISETP.NE.AND P0, PT, R0, R3, PT ;  /* 0x000000030000720c */ /* 0x000fda0003f05270 */
[----:B------:R-:W-:Y:S05]  /*4b30*/  @P0 BRA `(.L_x_55) ;  /* 0x0000000000500947 */ /* 0x000fea0003800000 */
[----:B------:R-:W-:Y:S02]  /*4b40*/  SHF.R.U32.HI R0, RZ, 0x10, R2 ;  /* 0x00000010ff007819 */ /* 0x000fe40000011602 */
[----:B------:R-:W-:-:S04]  /*4b50*/  SHF.R.U32.HI R3, RZ, 0x10, R5 ;  /* 0x00000010ff037819 */ /* 0x000fc80000011605 */
[----:B------:R-:W-:-:S04]  /*4b60*/  LOP3.LUT R0, R0, R3, RZ, 0xc0, !PT ;  /* 0x0000000300007212 */ /* 0x000fc800078ec0ff */
[----:B------:R-:W-:-:S13]  /*4b70*/  ISETP.NE.AND P0, PT, R0, R3, PT ;  /* 0x000000030000720c */ /* 0x000fda0003f05270 */
[----:B------:R-:W-:Y:S05]  /*4b80*/  @P0 BRA `(.L_x_56) ;  /* 0x0000000000300947 */ /* 0x000fea0003800000 */
[----:B------:R-:W-:Y:S01]  /*4b90*/  R2UR UR8, R5 ;  /* 0x00000000050872ca */ /* 0x000fe200000e0000 */
[----:B------:R-:W1:Y:S01]  /*4ba0*/  S2R R2, SR_LANEID ;  /* 0x0000000000027919 */ /* 0x000e620000000000 */
[----:B------:R-:W-:Y:S02]  /*4bb0*/  VOTEU.ANY UR6, UPT, PT ;  /* 0x0000000000067886 */ /* 0x000fe400038e0100 */
[----:B------:R-:W-:-:S09]  /*4bc0*/  UFLO.U32 UR6, UR6 ;  /* 0x00000006000672bd */ /* 0x000fd200080e0000 */
[----:B------:R-:W-:-:S06]  /*4bd0*/  ULOP3.LUT UR8, URZ, UR8, URZ, 0x33, !UPT ;  /* 0x00000008ff087292 */ /* 0x000fcc000f8e33ff */
[----:B------:R-:W-:-:S04]  /*4be0*/  IMAD.U32 R0, RZ, RZ, UR8 ;  /* 0x00000008ff007e24 */ /* 0x000fc8000f8e00ff */
[----:B------:R-:W3:Y:S02]  /*4bf0*/  REDUX UR4, R0 ;  /* 0x00000000000473c4 */ /* 0x000ee40000000000 */
[----:B------:R4:W-:Y:S01]  /*4c00*/  UTCATOMSWS.AND URZ, UR8 ;  /* 0x0000000800ff79e3 */ /* 0x0009e20008000000 */
[----:B-1----:R-:W-:Y:S01]  /*4c10*/  ISETP.EQ.U32.AND P0, PT, R2, UR6, PT ;  /* 0x0000000602007c0c */ /* 0x002fe2000bf02070 */
[----:B---3--:R-:W-:-:S12]  /*4c20*/  IMAD.U32 R2, RZ, RZ, UR4 ;  /* 0x00000004ff027e24 */ /* 0x008fd8000f8e00ff */
[----:B------:R4:W-:Y:S01]  /*4c30*/  @P0 ATOMS.AND RZ, [UR5], R2 ;  /* 0x00000002ffff098c */ /* 0x0009e2000a800005 */
[----:B------:R-:W-:Y:S05]  /*4c40*/  BRA `(.L_x_57) ;  /* 0x0000000000147947 */ /* 0x000fea0003800000 */
.L_x_56:
[----:B------:R-:W-:Y:S02]  /*4c50*/  MOV R2, 0x4c70 ;  /* 0x00004c7000027802 */ /* 0x000fe40000000f00 */
[----:B--2---:R-:W-:Y:S05]  /*4c60*/  CALL.REL.NOINC `($__internal_0_$__cuda_sm10x_tcgen05_guardrail_trap_col_being_dealloced_not_returned_by_alloc) ;  /* 0x0000000400b07944 */ /* 0x004fea0003c00000 */
[----:B------:R-:W-:Y:S05]  /*4c70*/  BRA `(.L_x_57) ;  /* 0x0000000000087947 */ /* 0x000fea0003800000 */
.L_x_55:
[----:B------:R-:W-:Y:S02]  /*4c80*/  MOV R2, 0x4ca0 ;  /* 0x00004ca000027802 */ /* 0x000fe40000000f00 */
[----:B--2---:R-:W-:Y:S05]  /*4c90*/  CALL.REL.NOINC `($__internal_2_$__cuda_sm10x_tcgen05_guardrail_trap_unallocated_columns_being_dealloced) ;  /* 0x0000000400bc7944 */ /* 0x004fea0003c00000 */
.L_x_57:
[----:B------:R-:W-:Y:S01]  /*4ca0*/  NOP ;  /* 0x0000000000007918 */ /* 0x000fe20000000000 */
.L_x_54:
[----:B------:R-:W-:-:S04]  /*4cb0*/  DEPBAR.LE SB0, 0x0 ;  /* 0x000080000000791a */ /* 0x000fc80000000000 */
[----:B------:R-:W-:-:S04]  /*4cc0*/  DEPBAR.LE SB0, 0x0 ;  /* 0x000080000000791a */ /* 0x000fc80000000000 */
[----:B----4-:R-:W-:Y:S05]  /*4cd0*/  EXIT ;  /* 0x000000000000794d */ /* 0x010fea0003800000 */
.L_x_9:
[----:B------:R-:W-:-:S07]  /*4ce0*/  MOV R20, R21 ;  /* 0x0000001500147202 */ /* 0x000fce0000000f00 */
.L_x_58:
[----:B----4-:R4:W3:Y:S02]  /*4cf0*/  SYNCS.PHASECHK.TRANS64.TRYWAIT P0, [R14+URZ+0x50], R21 ;  /* 0x000050150e0075a7 */ /* 0x0108e400080011ff */
[----:B---3--:R-:W-:Y:S05]  /*4d00*/  @!P0 NANOSLEEP.SYNCS 0x989680 ;  /* 0x009896800000895d */ /* 0x008fea0003900000 */
[----:B------:R-:W3:Y:S02]  /*4d10*/  @!P0 SYNCS.PHASECHK.TRANS64 P0, [R14+URZ+0x50], R21 ;  /* 0x000050150e0085a7 */ /* 0x000ee400080010ff */
[----:B---3--:R-:W-:Y:S05]  /*4d20*/  @!P0 BRA `(.L_x_58) ;  /* 0xfffffffc00f08947 */ /* 0x008fea000383ffff */
[----:B------:R-:W-:Y:S05]  /*4d30*/  BRA `(.L_x_59) ;  /* 0xffffffbc00c87947 */ /* 0x000fea000383ffff */
.L_x_11:
[----:B------:R-:W-:-:S07]  /*4d40*/  MOV R7, R6 ;  /* 0x0000000600077202 */ /* 0x000fce0000000f00 */
.L_x_60:
[----:B--2---:R2:W3:Y:S02]  /*4d50*/  SYNCS.PHASECHK.TRANS64.TRYWAIT P0, [R2+URZ+0x50], R7 ;  /* 0x00005007020075a7 */ /* 0x0044e400080011ff */
[----:B---3--:R-:W-:Y:S05]  /*4d60*/  @!P0 NANOSLEEP.SYNCS 0x989680 ;  /* 0x009896800000895d */ /* 0x008fea0003900000 */
[----:B------:R-:W3:Y:S02]  /*4d70*/  @!P0 SYNCS.PHASECHK.TRANS64 P0, [R2+URZ+0x50], R7 ;  /* 0x00005007020085a7 */ /* 0x000ee400080010ff */
[----:B---3--:R-:W-:Y:S05]  /*4d80*/  @!P0 BRA `(.L_x_60) ;  /* 0xfffffffc00f08947 */ /* 0x008fea000383ffff */
[----:B------:R-:W-:Y:S05]  /*4d90*/  BRA `(.L_x_61) ;  /* 0xffffffc0006c7947 */ /* 0x000fea000383ffff */
.L_x_12:
[----:B------:R-:W-:-:S07]  /*4da0*/  MOV R13, R12 ;  /* 0x0000000c000d7202 */ /* 0x000fce0000000f00 */
.L_x_62:
[----:B--2---:R2:W3:Y:S02]  /*4db0*/  SYNCS.PHASECHK.TRANS64.TRYWAIT P0, [R8+URZ+0x50], R13 ;  /* 0x0000500d080075a7 */ /* 0x0044e400080011ff */
[----:B---3--:R-:W-:Y:S05]  /*4dc0*/  @!P0 NANOSLEEP.SYNCS 0x989680 ;  /* 0x009896800000895d */ /* 0x008fea0003900000 */
[----:B------:R-:W3:Y:S02]  /*4dd0*/  @!P0 SYNCS.PHASECHK.TRANS64 P0, [R8+URZ+0x50], R13 ;  /* 0x0000500d080085a7 */ /* 0x000ee400080010ff */
[----:B---3--:R-:W-:Y:S05]  /*4de0*/  @!P0 BRA `(.L_x_62) ;  /* 0xfffffffc00f08947 */ /* 0x008fea000383ffff */
[----:B------:R-:W-:Y:S05]  /*4df0*/  BRA `(.L_x_4) ;  /* 0xffffffc000a07947 */ /* 0x000fea000383ffff */
.L_x_14:
[----:B------:R-:W-:-:S07]  /*4e00*/  MOV R0, UR23 ;  /* 0x0000001700007c02 */ /* 0x000fce0008000f00 */
.L_x_63:
[----:B---3--:R3:W4:Y:S02]  /*4e10*/  SYNCS.PHASECHK.TRANS64.TRYWAIT P0, [R0+URZ+0x40], RZ ;  /* 0x000040ff000075a7 */ /* 0x00872400080011ff */
[----:B----4-:R-:W-:Y:S05]  /*4e20*/  @!P0 NANOSLEEP.SYNCS 0x989680 ;  /* 0x009896800000895d */ /* 0x010fea0003900000 */
[----:B------:R-:W4:Y:S02]  /*4e30*/  @!P0 SYNCS.PHASECHK.TRANS64 P0, [R0+URZ+0x40], RZ ;  /* 0x000040ff000085a7 */ /* 0x000f2400080010ff */
[----:B----4-:R-:W-:Y:S05]  /*4e40*/  @!P0 BRA `(.L_x_63) ;  /* 0xfffffffc00f08947 */ /* 0x010fea000383ffff */
[----:B------:R-:W-:Y:S05]  /*4e50*/  BRA `(.L_x_64) ;  /* 0xffffffc000a47947 */ /* 0x000fea000383ffff */
.L_x_17:
[----:B------:R-:W-:Y:S02]  /*4e60*/  MOV R4, UR17 ;  /* 0x0000001100047c02 */ /* 0x000fe40008000f00 */
[----:B------:R-:W-:Y:S02]  /*4e70*/  MOV R5, UR17 ;  /* 0x0000001100057c02 */ /* 0x000fe40008000f00 */
[----:B------:R-:W-:-:S07]  /*4e80*/  MOV R0, UR5 ;  /* 0x0000000500007c02 */ /* 0x000fce0008000f00 */
.L_x_65:
[----:B--2---:R2:W3:Y:S02]  /*4e90*/  SYNCS.PHASECHK.TRANS64.TRYWAIT P0, [R0+URZ+0x18], R5 ;  /* 0x00001805000075a7 */ /* 0x0044e400080011ff */
[----:B---3--:R-:W-:Y:S05]  /*4ea0*/  @!P0 NANOSLEEP.SYNCS 0x989680 ;  /* 0x009896800000895d */ /* 0x008fea0003900000 */
[----:B------:R-:W3:Y:S02]  /*4eb0*/  @!P0 SYNCS.PHASECHK.TRANS64 P0, [R0+URZ+0x18], R5 ;  /* 0x00001805000085a7 */ /* 0x000ee400080010ff */
[----:B---3--:R-:W-:Y:S05]  /*4ec0*/  @!P0 BRA `(.L_x_65) ;  /* 0xfffffffc00f08947 */ /* 0x008fea000383ffff */
[----:B------:R-:W-:Y:S05]  /*4ed0*/  BRA `(.L_x_16) ;  /* 0xffffffc400687947 */ /* 0x000fea000383ffff */
.L_x_19:
[----:B------:R-:W-:-:S07]  /*4ee0*/  MOV R5, R4 ;  /* 0x0000000400057202 */ /* 0x000fce0000000f00 */
.L_x_66:
[----:B---3--:R3:W4:Y:S02]  /*4ef0*/  SYNCS.PHASECHK.TRANS64.TRYWAIT P0, [R3+URZ+0x40], R5 ;  /* 0x00004005030075a7 */ /* 0x00872400080011ff */
[----:B----4-:R-:W-:Y:S05]  /*4f00*/  @!P0 NANOSLEEP.SYNCS 0x989680 ;  /* 0x009896800000895d */ /* 0x010fea0003900000 */
[----:B------:R-:W4:Y:S02]  /*4f10*/  @!P0 SYNCS.PHASECHK.TRANS64 P0, [R3+URZ+0x40], R5 ;  /* 0x00004005030085a7 */ /* 0x000f2400080010ff */
[----:B----4-:R-:W-:Y:S05]  /*4f20*/  @!P0 BRA `(.L_x_66) ;  /* 0xfffffffc00f08947 */ /* 0x010fea000383ffff */
[----:B------:R-:W-:Y:S05]  /*4f30*/  BRA `(.L_x_67) ;  /* 0xffffffc400b87947 */ /* 0x000fea000383ffff */
.L_x_21:
[----:B------:R-:W-:Y:S02]  /*4f40*/  MOV R2, UR5 ;  /* 0x0000000500027c02 */ /* 0x000fe40008000f00 */
[----:B------:R-:W-:Y:S02]  /*4f50*/  MOV R3, UR5 ;  /* 0x0000000500037c02 */ /* 0x000fe40008000f00 */
[----:B------:R-:W-:-:S07]  /*4f60*/  MOV R0, UR4 ;  /* 0x0000000400007c02 */ /* 0x000fce0008000f00 */
.L_x_68:
[----:B---3--:R3:W4:Y:S02]  /*4f70*/  SYNCS.PHASECHK.TRANS64.TRYWAIT P0, [R0+URZ+0x18], R3 ;  /* 0x00001803000075a7 */ /* 0x00872400080011ff */
[----:B----4-:R-:W-:Y:S05]  /*4f80*/  @!P0 NANOSLEEP.SYNCS 0x989680 ;  /* 0x009896800000895d */ /* 0x010fea0003900000 */
[----:B------:R-:W4:Y:S02]  /*4f90*/  @!P0 SYNCS.PHASECHK.TRANS64 P0, [R0+URZ+0x18], R3 ;  /* 0x00001803000085a7 */ /* 0x000f2400080010ff */
[----:B----4-:R-:W-:Y:S05]  /*4fa0*/  @!P0 BRA `(.L_x_68) ;  /* 0xfffffffc00f08947 */ /* 0x010fea000383ffff */
[----:B------:R-:W-:Y:S05]  /*4fb0*/  BRA `(.L_x_69) ;  /* 0xffffffc8000c7947 */ /* 0x000fea000383ffff */
.L_x_23:
[----:B------:R-:W-:-:S07]  /*4fc0*/  MOV R2, UR12 ;  /* 0x0000000c00027c02 */ /* 0x000fce0008000f00 */
.L_x_70:
[----:B---3--:R3:W4:Y:S02]  /*4fd0*/  SYNCS.PHASECHK.TRANS64.TRYWAIT P0, [R2+URZ+0x40], RZ ;  /* 0x000040ff020075a7 */ /* 0x00872400080011ff */
[----:B----4-:R-:W-:Y:S05]  /*4fe0*/  @!P0 NANOSLEEP.SYNCS 0x989680 ;  /* 0x009896800000895d */ /* 0x010fea0003900000 */
[----:B------:R-:W4:Y:S02]  /*4ff0*/  @!P0 SYNCS.PHASECHK.TRANS64 P0, [R2+URZ+0x40], RZ ;  /* 0x000040ff020085a7 */ /* 0x000f2400080010ff */
[----:B----4-:R-:W-:Y:S05]  /*5000*/  @!P0 BRA `(.L_x_70) ;  /* 0xfffffffc00f08947 */ /* 0x010fea000383ffff */
[----:B------:R-:W-:Y:S05]  /*5010*/  BRA `(.L_x_71) ;  /* 0xffffffc800247947 */ /* 0x000fea000383ffff */
.L_x_26:
[----:B------:R-:W-:Y:S02]  /*5020*/  MOV R2, UR13 ;  /* 0x0000000d00027c02 */ /* 0x000fe40008000f00 */
[----:B------:R-:W-:Y:S02]  /*5030*/  MOV R3, UR13 ;  /* 0x0000000d00037c02 */ /* 0x000fe40008000f00 */
[----:B------:R-:W-:-:S07]  /*5040*/  MOV R0, UR12 ;  /* 0x0000000c00007c02 */ /* 0x000fce0008000f00 */
.L_x_72:
[----:B---3--:R3:W4:Y:S02]  /*5050*/  SYNCS.PHASECHK.TRANS64.TRYWAIT P0, [R0+URZ+0x38], R3 ;  /* 0x00003803000075a7 */ /* 0x00872400080011ff */
[----:B----4-:R-:W-:Y:S05]  /*5060*/  @!P0 NANOSLEEP.SYNCS 0x989680 ;  /* 0x009896800000895d */ /* 0x010fea0003900000 */
[----:B------:R-:W4:Y:S02]  /*5070*/  @!P0 SYNCS.PHASECHK.TRANS64 P0, [R0+URZ+0x38], R3 ;  /* 0x00003803000085a7 */ /* 0x000f2400080010ff */
[----:B----4-:R-:W-:Y:S05]  /*5080*/  @!P0 BRA `(.L_x_72) ;  /* 0xfffffffc00f08947 */ /* 0x010fea000383ffff */
[----:B------:R-:W-:Y:S05]  /*5090*/  BRA `(.L_x_25) ;  /* 0xffffffcc00447947 */ /* 0x000fea000383ffff */
.L_x_28:
[----:B------:R-:W-:Y:S02]  /*50a0*/  MOV R2, UR23 ;  /* 0x0000001700027c02 */ /* 0x000fe40008000f00 */
[----:B------:R-:W-:Y:S02]  /*50b0*/  MOV R3, UR23 ;  /* 0x0000001700037c02 */ /* 0x000fe40008000f00 */
[----:B------:R-:W-:Y:S07]  /*50c0*/  MOV R0, UR13 ;  /* 0x0000000d00007c02 */ /* 0x000fee0008000f00 */
.L_x_73:
[----:B---3--:R3:W4:Y:S02]  /*50d0*/  SYNCS.PHASECHK.TRANS64.TRYWAIT P1, [R0+URZ], R3 ;  /* 0x00000003000075a7 */ /* 0x00872400080211ff */
[----:B----4-:R-:W-:Y:S05]  /*50e0*/  @!P1 NANOSLEEP.SYNCS 0x989680 ;  /* 0x009896800000995d */ /* 0x010fea0003900000 */
[----:B------:R-:W4:Y:S02]  /*50f0*/  @!P1 SYNCS.PHASECHK.TRANS64 P1, [R0+URZ], R3 ;  /* 0x00000003000095a7 */ /* 0x000f2400080210ff */
[----:B----4-:R-:W-:Y:S05]  /*5100*/  @!P1 BRA `(.L_x_73) ;  /* 0xfffffffc00f09947 */ /* 0x010fea000383ffff */
[----:B------:R-:W-:Y:S05]  /*5110*/  BRA `(.L_x_27) ;  /* 0xffffffcc00c07947 */ /* 0x000fea000383ffff */
.L_x_30:
[-C--:B------:R-:W-:Y:S02]  /*5120*/  MOV R6, R3.reuse ;  /* 0x0000000300067202 */ /* 0x080fe40000000f00 */
[----:B------:R-:W-:-:S07]  /*5130*/  MOV R7, R3 ;  /* 0x0000000300077202 */ /* 0x000fce0000000f00 */
.L_x_74:
[----:B----4-:R4:W3:Y:S02]  /*5140*/  SYNCS.PHASECHK.TRANS64.TRYWAIT P0, [R2+URZ+0x40], R7 ;  /* 0x00004007020075a7 */ /* 0x0108e400080011ff */
[----:B---3--:R-:W-:Y:S05]  /*5150*/  @!P0 NANOSLEEP.SYNCS 0x989680 ;  /* 0x009896800000895d */ /* 0x008fea0003900000 */
[----:B------:R-:W3:Y:S02]  /*5160*/  @!P0 SYNCS.PHASECHK.TRANS64 P0, [R2+URZ+0x40], R7 ;  /* 0x00004007020085a7 */ /* 0x000ee400080010ff */
[----:B---3--:R-:W-:Y:S05]  /*5170*/  @!P0 BRA `(.L_x_74) ;  /* 0xfffffffc00f08947 */ /* 0x008fea000383ffff */
[----:B------:R-:W-:Y:S05]  /*5180*/  BRA `(.L_x_75) ;  /* 0xffffffd000307947 */ /* 0x000fea000383ffff */
.L_x_32:
[----:B----4-:R-:W-:Y:S02]  /*5190*/  MOV R2, UR31 ;  /* 0x0000001f00027c02 */ /* 0x010fe40008000f00 */
[----:B------:R-:W-:Y:S02]  /*51a0*/  MOV R3, UR31 ;  /* 0x0000001f00037c02 */ /* 0x000fe40008000f00 */
[----:B------:R-:W-:-:S07]  /*51b0*/  MOV R0, UR12 ;  /* 0x0000000c00007c02 */ /* 0x000fce0008000f00 */
.L_x_76:
[----:B---3--:R3:W4:Y:S02]  /*51c0*/  SYNCS.PHASECHK.TRANS64.TRYWAIT P0, [R0+URZ+0x38], R3 ;  /* 0x00003803000075a7 */ /* 0x00872400080011ff */
[----:B----4-:R-:W-:Y:S05]  /*51d0*/  @!P0 NANOSLEEP.SYNCS 0x989680 ;  /* 0x009896800000895d */ /* 0x010fea0003900000 */
[----:B------:R-:W4:Y:S02]  /*51e0*/  @!P0 SYNCS.PHASECHK.TRANS64 P0, [R0+URZ+0x38], R3 ;  /* 0x00003803000085a7 */ /* 0x000f2400080010ff */
[----:B----4-:R-:W-:Y:S05]  /*51f0*/  @!P0 BRA `(.L_x_76) ;  /* 0xfffffffc00f08947 */ /* 0x010fea000383ffff */
[----:B------:R-:W-:Y:S05]  /*5200*/  BRA `(.L_x_22) ;  /* 0xffffffd000647947 */ /* 0x000fea000383ffff */
.L_x_38:
[----:B-1----:R1:W3:Y:S02]  /*5210*/  SYNCS.PHASECHK.TRANS64.TRYWAIT P0, [R3+URZ+0x40], RZ ;  /* 0x000040ff030075a7 */ /* 0x0022e400080011ff */
[----:B---3--:R-:W-:Y:S05]  /*5220*/  @!P0 NANOSLEEP.SYNCS 0x989680 ;  /* 0x009896800000895d */ /* 0x008fea0003900000 */
[----:B------:R-:W3:Y:S02]  /*5230*/  @!P0 SYNCS.PHASECHK.TRANS64 P0, [R3+URZ+0x40], RZ ;  /* 0x000040ff030085a7 */ /* 0x000ee400080010ff */
[----:B---3--:R-:W-:Y:S05]  /*5240*/  @!P0 BRA `(.L_x_38) ;  /* 0xfffffffc00f08947 */ /* 0x008fea000383ffff */
[----:B------:R-:W-:Y:S05]  /*5250*/  BRA `(.L_x_77) ;  /* 0xffffffd400347947 */ /* 0x000fea000383ffff */
.L_x_40:
[-C--:B------:R-:W-:Y:S02]  /*5260*/  MOV R6, R4.reuse ;  /* 0x0000000400067202 */ /* 0x080fe40000000f00 */
[----:B------:R-:W-:-:S07]  /*5270*/  MOV R7, R4 ;  /* 0x0000000400077202 */ /* 0x000fce0000000f00 */
.L_x_78:
[----:B-1----:R1:W2:Y:S02]  /*5280*/  SYNCS.PHASECHK.TRANS64.TRYWAIT P0, [R3+URZ+0x30], R7 ;  /* 0x00003007030075a7 */ /* 0x0022a400080011ff */
[----:B--2---:R-:W-:Y:S05]  /*5290*/  @!P0 NANOSLEEP.SYNCS 0x989680 ;  /* 0x009896800000895d */ /* 0x004fea0003900000 */
[----:B------:R-:W2:Y:S02]  /*52a0*/  @!P0 SYNCS.PHASECHK.TRANS64 P0, [R3+URZ+0x30], R7 ;  /* 0x00003007030085a7 */ /* 0x000ea400080010ff */
[----:B--2---:R-:W-:Y:S05]  /*52b0*/  @!P0 BRA `(.L_x_78) ;  /* 0xfffffffc00f08947 */ /* 0x004fea000383ffff */
[----:B------:R-:W-:Y:S05]  /*52c0*/  BRA `(.L_x_79) ;  /* 0xffffffd400907947 */ /* 0x000fea000383ffff */
.L_x_49:
[----:B------:R-:W-:-:S07]  /*52d0*/  MOV R7, R6 ;  /* 0x0000000600077202 */ /* 0x000fce0000000f00 */
.L_x_80:
[----:B-1----:R1:W4:Y:S02]  /*52e0*/  SYNCS.PHASECHK.TRANS64.TRYWAIT P0, [R5+URZ+0x40], R7 ;  /* 0x00004007050075a7 */ /* 0x00232400080011ff */
[----:B----4-:R-:W-:Y:S05]  /*52f0*/  @!P0 NANOSLEEP.SYNCS 0x989680 ;  /* 0x009896800000895d */ /* 0x010fea0003900000 */
[----:B------:R-:W4:Y:S02]  /*5300*/  @!P0 SYNCS.PHASECHK.TRANS64 P0, [R5+URZ+0x40], R7 ;  /* 0x00004007050085a7 */ /* 0x000f2400080010ff */
[----:B----4-:R-:W-:Y:S05]  /*5310*/  @!P0 BRA `(.L_x_80) ;  /* 0xfffffffc00f08947 */ /* 0x010fea000383ffff */
[----:B------:R-:W-:Y:S05]  /*5320*/  BRA `(.L_x_81) ;  /* 0xfffffff4002c7947 */ /* 0x000fea000383ffff */
        .weak           $__internal_0_$__cuda_sm10x_tcgen05_guardrail_trap_col_being_dealloced_not_returned_by_alloc
        .type           $__internal_0_$__cuda_sm10x_tcgen05_guardrail_trap_col_being_dealloced_not_returned_by_alloc,@function
        .size           $__internal_0_$__cuda_sm10x_tcgen05_guardrail_trap_col_being_dealloced_not_returned_by_alloc,($__internal_1_$__cuda_sm10x_tcgen05_guardrail_trap_phase_invalid_during_alloc - $__internal_0_$__cuda_sm10x_tcgen05_guardrail_trap_col_being_dealloced_not_returned_by_alloc)
$__internal_0_$__cuda_sm10x_tcgen05_guardrail_trap_col_being_dealloced_not_returned_by_alloc:
[----:B------:R-:W-:Y:S05]  /*5330*/  BPT.TRAP 0x1 ;  /* 0x000000040000795c */ /* 0x000fea0000300000 */
[----:B------:R-:W-:-:S04]  /*5340*/  HFMA2 R3, -RZ, RZ, 0, 0 ;  /* 0x00000000ff037431 */ /* 0x000fc800000001ff */
[----:B------:R-:W-:Y:S05]  /*5350*/  RET.REL.NODEC R2 `(kernel_cutlass_kernel_cudnngrouped_gemmgrouped_gemm_swiglugrouped_gemm_swiglu_quantBlockScaledContiguousGroupedGemmKernel_object_at__TiledMMA_ThrLayoutVMNK11110000_PermutationMNK____MMAAt_0) ;  /* 0xffffffac02287950 */ /* 0x000fea0003c3ffff */
        .weak           $__internal_1_$__cuda_sm10x_tcgen05_guardrail_trap_phase_invalid_during_alloc
        .type           $__internal_1_$__cuda_sm10x_tcgen05_guardrail_trap_phase_invalid_during_alloc,@function
        .size           $__internal_1_$__cuda_sm10x_tcgen05_guardrail_trap_phase_invalid_during_alloc,($__internal_2_$__cuda_sm10x_tcgen05_guardrail_trap_unallocated_columns_being_dealloced - $__internal_1_$__cuda_sm10x_tcgen05_guardrail_trap_phase_invalid_during_alloc)
$__internal_1_$__cuda_sm10x_tcgen05_guardrail_trap_phase_invalid_during_alloc:
[----:B------:R-:W-:Y:S05]  /*5360*/  BPT.TRAP 0x1 ;  /* 0x000000040000795c */ /* 0x000fea0000300000 */
[----:B------:R-:W-:-:S04]  /*5370*/  MOV R3, 0x0 ;  /* 0x0000000000037802 */ /* 0x000fc80000000f00 */
[----:B------:R-:W-:Y:S05]  /*5380*/  RET.REL.NODEC R2 `(kernel_cutlass_kernel_cudnngrouped_gemmgrouped_gemm_swiglugrouped_gemm_swiglu_quantBlockScaledContiguousGroupedGemmKernel_object_at__TiledMMA_ThrLayoutVMNK11110000_PermutationMNK____MMAAt_0) ;  /* 0xffffffac021c7950 */ /* 0x000fea0003c3ffff */
        .weak           $__internal_2_$__cuda_sm10x_tcgen05_guardrail_trap_unallocated_columns_being_dealloced
        .type           $__internal_2_$__cuda_sm10x_tcgen05_guardrail_trap_unallocated_columns_being_dealloced,@function
        .size           $__internal_2_$__cuda_sm10x_tcgen05_guardrail_trap_unallocated_columns_being_dealloced,(.L_x_85 - $__internal_2_$__cuda_sm10x_tcgen05_guardrail_trap_unallocated_columns_being_dealloced)
$__internal_2_$__cuda_sm10x_tcgen05_guardrail_trap_unallocated_columns_being_dealloced:
[----:B------:R-:W-:Y:S05]  /*5390*/  BPT.TRAP 0x1 ;  /* 0x000000040000795c */ /* 0x000fea0000300000 */
[----:B------:R-:W-:-:S04]  /*53a0*/  HFMA2 R3, -RZ, RZ, 0, 0 ;  /* 0x00000000ff037431 */ /* 0x000fc800000001ff */
[----:B------:R-:W-:Y:S05]  /*53b0*/  RET.REL.NODEC R2 `(kernel_cutlass_kernel_cudnngrouped_gemmgrouped_gemm_swiglugrouped_gemm_swiglu_quantBlockScaledContiguousGroupedGemmKernel_object_at__TiledMMA_ThrLayoutVMNK11110000_PermutationMNK____MMAAt_0) ;  /* 0xffffffac02107950 */ /* 0x000fea0003c3ffff */
.L_x_82:
[----:B------:R-:W-:-:S00]  /*53c0*/  BRA `(.L_x_82) ;  /* 0xfffffffc00fc7947 */ /* 0x000fc0000383ffff */
[----:B------:R-:W-:-:S00]  /*53d0*/  NOP ;  /* 0x0000000000007918 */ /* 0x000fc00000000000 */
        /* <DEDUP_REMOVED lines=10> */
.L_x_85:


//--------------------- .nv.shared.kernel_cutlass_kernel_cudnngrouped_gemmgrouped_gemm_swiglugrouped_gemm_swiglu_quantBlockScaledContiguousGroupedGemmKernel_object_at__TiledMMA_ThrLayoutVMNK11110000_PermutationMNK____MMAAt_0 --------------------------
	.section	.nv.shared.kernel_cutlass_kernel_cudnngrouped_gemmgrouped_gemm_swiglugrouped_gemm_swiglu_quantBlockScaledContiguousGroupedGemmKernel_object_at__TiledMMA_ThrLayoutVMNK11110000_PermutationMNK____MMAAt_0,"aw",@nobits
	.sectionflags	@""
	.align	1024
	.zero		1024


//--------------------- .nv.shared.reserved.0     --------------------------
	.section	.nv.shared.reserved.0,"aw",@nobits
	.align	8
	.weak		__nv_reservedSMEM_offset_0_alias
	.size		__nv_reservedSMEM_offset_0_alias, 0, 64
	.other		__nv_reservedSMEM_offset_0_alias,@"STO_CUDA_RESERVED_SHARED STV_DEFAULT"
__nv_reservedSMEM_offset_0_alias:
	.zero		0
.nv.shared.reserved.0:
	.zero		64
	.weak		__nv_reservedSMEM_allocation_phase
	.type		__nv_reservedSMEM_allocation_phase,@object
	.size		__nv_reservedSMEM_allocation_phase,(.L_0 - __nv_reservedSMEM_allocation_phase)
__nv_reservedSMEM_allocation_phase:
	.zero		1
.L_0:
	.zero		7
	.weak		__nv_reservedSMEM_devtool_atexit_pc
	.type		__nv_reservedSMEM_devtool_atexit_pc,@object
	.size		__nv_reservedSMEM_devtool_atexit_pc,(__nv_reservedSMEM_allocation_mask - __nv_reservedSMEM_devtool_atexit_pc)
__nv_reservedSMEM_devtool_atexit_pc:
	.zero		8
	.weak		__nv_reservedSMEM_allocation_mask
	.type		__nv_reservedSMEM_allocation_mask,@object
	.size		__nv_reservedSMEM_allocation_mask,(.L_2 - __nv_reservedSMEM_allocation_mask)
__nv_reservedSMEM_allocation_mask:
	.zero		4
.L_2:


//--------------------- .nv.constant0.kernel_cutlass_kernel_cudnngrouped_gemmgrouped_gemm_swiglugrouped_gemm_swiglu_quantBlockScaledContiguousGroupedGemmKernel_object_at__TiledMMA_ThrLayoutVMNK11110000_PermutationMNK____MMAAt_0 --------------------------
	.section	.nv.constant0.kernel_cutlass_kernel_cudnngrouped_gemmgrouped_gemm_swiglugrouped_gemm_swiglu_quantBlockScaledContiguousGroupedGemmKernel_object_at__TiledMMA_ThrLayoutVMNK11110000_PermutationMNK____MMAAt_0,"a",@progbits
	.sectionflags	@""
	.align	4
.nv.constant0.kernel_cutlass_kernel_cudnngrouped_gemmgrouped_gemm_swiglugrouped_gemm_swiglu_quantBlockScaledContiguousGroupedGemmKernel_object_at__TiledMMA_ThrLayoutVMNK11110000_PermutationMNK____MMAAt_0:
	.zero		1924


//--------------------- SYMBOLS --------------------------

	.type		.nv.reservedSmem.offset0,@object
	.size		.nv.reservedSmem.offset0,0x4
	.type		.nv.reservedSmem.cap,@object
	.size		.nv.reservedSmem.cap,0x4
